//
// Generated by NVIDIA NVVM Compiler
//
// Compiler Build ID: CL-36424714
// Cuda compilation tools, release 13.0, V13.0.88
// Based on NVVM 20.0.0
//

.version 9.0
.target sm_100
.address_size 64

	// .globl	_Z11sha1_kernelPyyjjjjj

.visible .entry _Z11sha1_kernelPyyjjjjj(
	.param .u64 .ptr .align 1 _Z11sha1_kernelPyyjjjjj_param_0,
	.param .u64 _Z11sha1_kernelPyyjjjjj_param_1,
	.param .u32 _Z11sha1_kernelPyyjjjjj_param_2,
	.param .u32 _Z11sha1_kernelPyyjjjjj_param_3,
	.param .u32 _Z11sha1_kernelPyyjjjjj_param_4,
	.param .u32 _Z11sha1_kernelPyyjjjjj_param_5,
	.param .u32 _Z11sha1_kernelPyyjjjjj_param_6
)
{
	.reg .pred 	%p<4>;
	.reg .b32 	%r<994>;
	.reg .b64 	%rd<30>;

	ld.param.u64 	%rd2, [_Z11sha1_kernelPyyjjjjj_param_0];
	ld.param.u64 	%rd3, [_Z11sha1_kernelPyyjjjjj_param_1];
	ld.param.u32 	%r1, [_Z11sha1_kernelPyyjjjjj_param_2];
	ld.param.u32 	%r2, [_Z11sha1_kernelPyyjjjjj_param_3];
	ld.param.u32 	%r3, [_Z11sha1_kernelPyyjjjjj_param_4];
	ld.param.u32 	%r4, [_Z11sha1_kernelPyyjjjjj_param_5];
	ld.param.u32 	%r5, [_Z11sha1_kernelPyyjjjjj_param_6];
	mov.u32 	%r6, %tid.x;
	cvt.u64.u32 	%rd4, %r6;
	mov.u32 	%r7, %ctaid.x;
	mul.wide.u32 	%rd5, %r7, 1024;
	or.b64  	%rd6, %rd5, %rd4;
	mov.u32 	%r8, %ctaid.y;
	mul.wide.u32 	%rd7, %r8, 1048576;
	shl.b64 	%rd8, %rd3, 32;
	or.b64  	%rd9, %rd7, %rd8;
	or.b64  	%rd1, %rd9, %rd6;
	mul.wide.u32 	%rd10, %r6, 16777216;
	shl.b64 	%rd11, %rd6, 12;
	shr.u64 	%rd12, %rd5, 12;
	cvt.u32.u64 	%r9, %rd6;
	mov.b64 	%rd13, 3840;
	cvt.u32.u64 	%r10, %rd13;
	and.b32  	%r11, %r9, %r10;
	cvt.u32.u64 	%r12, %rd11;
	mov.b64 	%rd14, 983040;
	cvt.u32.u64 	%r13, %rd14;
	and.b32  	%r14, %r12, %r13;
	or.b32  	%r15, %r14, %r11;
	mov.b64 	%rd15, 251658240;
	cvt.u32.u64 	%r16, %rd15;
	cvt.u32.u64 	%r17, %rd10;
	and.b32  	%r18, %r17, %r16;
	or.b32  	%r19, %r15, %r18;
	mov.b64 	%rd16, 15;
	cvt.u32.u64 	%r20, %rd16;
	cvt.u32.u64 	%r21, %rd12;
	and.b32  	%r22, %r21, %r20;
	or.b32  	%r23, %r19, %r22;
	or.b32  	%r24, %r23, 1077952576;
	shr.u64 	%rd17, %rd1, 16;
	shl.b64 	%rd18, %rd1, 8;
	shr.u64 	%rd19, %rd1, 4;
	shr.u64 	%rd20, %rd1, 28;
	cvt.u32.u64 	%r25, %rd17;
	and.b32  	%r26, %r25, %r10;
	cvt.u32.u64 	%r27, %rd19;
	and.b32  	%r28, %r27, %r13;
	or.b32  	%r29, %r28, %r26;
	cvt.u32.u64 	%r30, %rd18;
	and.b32  	%r31, %r30, %r16;
	or.b32  	%r32, %r29, %r31;
	cvt.u32.u64 	%r33, %rd20;
	and.b32  	%r34, %r33, %r20;
	or.b32  	%r35, %r32, %r34;
	or.b32  	%r36, %r35, 1077952576;
	shr.u64 	%rd21, %rd1, 32;
	shr.u64 	%rd22, %rd1, 8;
	shr.u64 	%rd23, %rd1, 20;
	shr.u64 	%rd24, %rd3, 12;
	cvt.u32.u64 	%r37, %rd21;
	and.b32  	%r38, %r37, %r10;
	cvt.u32.u64 	%r39, %rd23;
	and.b32  	%r40, %r39, %r13;
	or.b32  	%r41, %r40, %r38;
	cvt.u32.u64 	%r42, %rd22;
	and.b32  	%r43, %r42, %r16;
	or.b32  	%r44, %r41, %r43;
	cvt.u32.u64 	%r45, %rd24;
	and.b32  	%r46, %r45, %r20;
	or.b32  	%r47, %r44, %r46;
	or.b32  	%r48, %r47, 1077952576;
	shr.u64 	%rd25, %rd3, 16;
	shl.b64 	%rd26, %rd3, 8;
	shr.u64 	%rd27, %rd3, 4;
	shr.u64 	%rd28, %rd8, 60;
	cvt.u32.u64 	%r49, %rd25;
	and.b32  	%r50, %r49, %r10;
	cvt.u32.u64 	%r51, %rd27;
	and.b32  	%r52, %r51, %r13;
	or.b32  	%r53, %r52, %r50;
	cvt.u32.u64 	%r54, %rd26;
	and.b32  	%r55, %r54, %r16;
	or.b32  	%r56, %r53, %r55;
	cvt.u32.u64 	%r57, %rd28;
	or.b32  	%r58, %r56, %r57;
	or.b32  	%r59, %r58, 1077952576;
	and.b32  	%r60, %r2, %r3;
	not.b32 	%r61, %r2;
	and.b32  	%r62, %r4, %r61;
	or.b32  	%r63, %r60, %r62;
	shf.l.wrap.b32 	%r64, %r1, %r1, 5;
	add.s32 	%r65, %r5, %r63;
	add.s32 	%r66, %r65, %r64;
	add.s32 	%r67, %r66, %r24;
	add.s32 	%r68, %r67, 1518500249;
	shf.l.wrap.b32 	%r69, %r2, %r2, 30;
	and.b32  	%r70, %r1, %r69;
	not.b32 	%r71, %r1;
	and.b32  	%r72, %r3, %r71;
	or.b32  	%r73, %r70, %r72;
	shf.l.wrap.b32 	%r74, %r68, %r68, 5;
	add.s32 	%r75, %r4, %r73;
	add.s32 	%r76, %r75, %r74;
	add.s32 	%r77, %r76, %r36;
	add.s32 	%r78, %r77, 1518500249;
	shf.l.wrap.b32 	%r79, %r1, %r1, 30;
	and.b32  	%r80, %r68, %r79;
	not.b32 	%r81, %r68;
	and.b32  	%r82, %r69, %r81;
	or.b32  	%r83, %r80, %r82;
	shf.l.wrap.b32 	%r84, %r78, %r78, 5;
	add.s32 	%r85, %r3, %r83;
	add.s32 	%r86, %r85, %r84;
	add.s32 	%r87, %r86, %r48;
	add.s32 	%r88, %r87, 1518500249;
	shf.l.wrap.b32 	%r89, %r68, %r68, 30;
	and.b32  	%r90, %r78, %r89;
	not.b32 	%r91, %r78;
	and.b32  	%r92, %r79, %r91;
	or.b32  	%r93, %r90, %r92;
	shf.l.wrap.b32 	%r94, %r88, %r88, 5;
	add.s32 	%r95, %r69, %r93;
	add.s32 	%r96, %r95, %r94;
	add.s32 	%r97, %r96, %r59;
	add.s32 	%r98, %r97, 1518500249;
	shf.l.wrap.b32 	%r99, %r78, %r78, 30;
	and.b32  	%r100, %r88, %r99;
	not.b32 	%r101, %r88;
	and.b32  	%r102, %r89, %r101;
	or.b32  	%r103, %r100, %r102;
	shf.l.wrap.b32 	%r104, %r98, %r98, 5;
	add.s32 	%r105, %r79, %r103;
	add.s32 	%r106, %r105, %r104;
	add.s32 	%r107, %r106, 1518500249;
	shf.l.wrap.b32 	%r108, %r88, %r88, 30;
	and.b32  	%r109, %r98, %r108;
	not.b32 	%r110, %r98;
	and.b32  	%r111, %r99, %r110;
	or.b32  	%r112, %r109, %r111;
	shf.l.wrap.b32 	%r113, %r107, %r107, 5;
	add.s32 	%r114, %r89, %r112;
	add.s32 	%r115, %r114, %r113;
	add.s32 	%r116, %r115, 1518500249;
	shf.l.wrap.b32 	%r117, %r98, %r98, 30;
	and.b32  	%r118, %r107, %r117;
	not.b32 	%r119, %r107;
	and.b32  	%r120, %r108, %r119;
	or.b32  	%r121, %r118, %r120;
	shf.l.wrap.b32 	%r122, %r116, %r116, 5;
	add.s32 	%r123, %r99, %r121;
	add.s32 	%r124, %r123, %r122;
	add.s32 	%r125, %r124, 1518500249;
	shf.l.wrap.b32 	%r126, %r107, %r107, 30;
	and.b32  	%r127, %r116, %r126;
	not.b32 	%r128, %r116;
	and.b32  	%r129, %r117, %r128;
	or.b32  	%r130, %r127, %r129;
	shf.l.wrap.b32 	%r131, %r125, %r125, 5;
	add.s32 	%r132, %r108, %r130;
	add.s32 	%r133, %r132, %r131;
	add.s32 	%r134, %r133, 1518500249;
	shf.l.wrap.b32 	%r135, %r116, %r116, 30;
	and.b32  	%r136, %r125, %r135;
	not.b32 	%r137, %r125;
	and.b32  	%r138, %r126, %r137;
	or.b32  	%r139, %r136, %r138;
	shf.l.wrap.b32 	%r140, %r134, %r134, 5;
	add.s32 	%r141, %r117, %r139;
	add.s32 	%r142, %r141, %r140;
	add.s32 	%r143, %r142, 1518500249;
	shf.l.wrap.b32 	%r144, %r125, %r125, 30;
	and.b32  	%r145, %r134, %r144;
	not.b32 	%r146, %r134;
	and.b32  	%r147, %r135, %r146;
	or.b32  	%r148, %r145, %r147;
	shf.l.wrap.b32 	%r149, %r143, %r143, 5;
	add.s32 	%r150, %r126, %r148;
	add.s32 	%r151, %r150, %r149;
	add.s32 	%r152, %r151, 1518500249;
	shf.l.wrap.b32 	%r153, %r134, %r134, 30;
	and.b32  	%r154, %r143, %r153;
	not.b32 	%r155, %r143;
	and.b32  	%r156, %r144, %r155;
	or.b32  	%r157, %r154, %r156;
	shf.l.wrap.b32 	%r158, %r152, %r152, 5;
	add.s32 	%r159, %r135, %r157;
	add.s32 	%r160, %r159, %r158;
	add.s32 	%r161, %r160, 1518500249;
	shf.l.wrap.b32 	%r162, %r143, %r143, 30;
	and.b32  	%r163, %r152, %r162;
	not.b32 	%r164, %r152;
	and.b32  	%r165, %r153, %r164;
	or.b32  	%r166, %r163, %r165;
	shf.l.wrap.b32 	%r167, %r161, %r161, 5;
	add.s32 	%r168, %r144, %r166;
	add.s32 	%r169, %r168, %r167;
	add.s32 	%r170, %r169, 1518500249;
	shf.l.wrap.b32 	%r171, %r152, %r152, 30;
	and.b32  	%r172, %r161, %r171;
	not.b32 	%r173, %r161;
	and.b32  	%r174, %r162, %r173;
	or.b32  	%r175, %r172, %r174;
	shf.l.wrap.b32 	%r176, %r170, %r170, 5;
	add.s32 	%r177, %r153, %r175;
	add.s32 	%r178, %r177, %r176;
	add.s32 	%r179, %r178, 1518500249;
	shf.l.wrap.b32 	%r180, %r161, %r161, 30;
	and.b32  	%r181, %r170, %r180;
	not.b32 	%r182, %r170;
	and.b32  	%r183, %r171, %r182;
	or.b32  	%r184, %r181, %r183;
	shf.l.wrap.b32 	%r185, %r179, %r179, 5;
	add.s32 	%r186, %r162, %r184;
	add.s32 	%r187, %r186, %r185;
	add.s32 	%r188, %r187, 1518500249;
	shf.l.wrap.b32 	%r189, %r170, %r170, 30;
	and.b32  	%r190, %r179, %r189;
	not.b32 	%r191, %r179;
	and.b32  	%r192, %r180, %r191;
	or.b32  	%r193, %r190, %r192;
	shf.l.wrap.b32 	%r194, %r188, %r188, 5;
	add.s32 	%r195, %r171, %r193;
	add.s32 	%r196, %r195, %r194;
	add.s32 	%r197, %r196, 1518500249;
	shf.l.wrap.b32 	%r198, %r179, %r179, 30;
	and.b32  	%r199, %r188, %r198;
	not.b32 	%r200, %r188;
	and.b32  	%r201, %r189, %r200;
	or.b32  	%r202, %r199, %r201;
	shf.l.wrap.b32 	%r203, %r197, %r197, 5;
	add.s32 	%r204, %r180, %r202;
	add.s32 	%r205, %r204, %r203;
	add.s32 	%r206, %r205, 1518502049;
	shf.l.wrap.b32 	%r207, %r188, %r188, 30;
	xor.b32  	%r208, %r48, %r24;
	shf.l.wrap.b32 	%r209, %r208, %r208, 1;
	and.b32  	%r210, %r197, %r207;
	not.b32 	%r211, %r197;
	and.b32  	%r212, %r198, %r211;
	or.b32  	%r213, %r210, %r212;
	shf.l.wrap.b32 	%r214, %r206, %r206, 5;
	add.s32 	%r215, %r189, %r213;
	add.s32 	%r216, %r215, %r214;
	add.s32 	%r217, %r216, %r209;
	add.s32 	%r218, %r217, 1518500249;
	shf.l.wrap.b32 	%r219, %r197, %r197, 30;
	xor.b32  	%r220, %r59, %r36;
	shf.l.wrap.b32 	%r221, %r220, %r220, 1;
	and.b32  	%r222, %r206, %r219;
	sub.s32 	%r223, -1518502050, %r205;
	and.b32  	%r224, %r207, %r223;
	or.b32  	%r225, %r222, %r224;
	shf.l.wrap.b32 	%r226, %r218, %r218, 5;
	add.s32 	%r227, %r198, %r225;
	add.s32 	%r228, %r227, %r226;
	add.s32 	%r229, %r228, %r221;
	add.s32 	%r230, %r229, 1518500249;
	shf.l.wrap.b32 	%r231, %r206, %r206, 30;
	xor.b32  	%r232, %r47, 1077954376;
	shf.l.wrap.b32 	%r233, %r47, %r232, 1;
	and.b32  	%r234, %r218, %r231;
	not.b32 	%r235, %r218;
	and.b32  	%r236, %r219, %r235;
	or.b32  	%r237, %r234, %r236;
	shf.l.wrap.b32 	%r238, %r230, %r230, 5;
	add.s32 	%r239, %r207, %r237;
	add.s32 	%r240, %r239, %r238;
	add.s32 	%r241, %r240, %r233;
	add.s32 	%r242, %r241, 1518500249;
	shf.l.wrap.b32 	%r243, %r218, %r218, 30;
	xor.b32  	%r244, %r209, %r59;
	shf.l.wrap.b32 	%r245, %r58, %r244, 1;
	and.b32  	%r246, %r230, %r243;
	not.b32 	%r247, %r230;
	and.b32  	%r248, %r231, %r247;
	or.b32  	%r249, %r246, %r248;
	shf.l.wrap.b32 	%r250, %r242, %r242, 5;
	add.s32 	%r251, %r219, %r249;
	add.s32 	%r252, %r251, %r250;
	add.s32 	%r253, %r252, %r245;
	add.s32 	%r254, %r253, 1518500249;
	shf.l.wrap.b32 	%r255, %r230, %r230, 30;
	shl.b32 	%r256, %r221, 1;
	xor.b32  	%r257, %r255, %r243;
	xor.b32  	%r258, %r257, %r242;
	shf.l.wrap.b32 	%r259, %r254, %r254, 5;
	add.s32 	%r260, %r231, %r258;
	add.s32 	%r261, %r260, %r259;
	add.s32 	%r262, %r261, %r256;
	add.s32 	%r263, %r262, 1859775393;
	shf.l.wrap.b32 	%r264, %r242, %r242, 30;
	shf.l.wrap.b32 	%r265, %r232, %r232, 2;
	xor.b32  	%r266, %r264, %r255;
	xor.b32  	%r267, %r266, %r254;
	shf.l.wrap.b32 	%r268, %r263, %r263, 5;
	add.s32 	%r269, %r243, %r267;
	add.s32 	%r270, %r269, %r268;
	add.s32 	%r271, %r270, %r265;
	add.s32 	%r272, %r271, 1859775393;
	shf.l.wrap.b32 	%r273, %r254, %r254, 30;
	shf.l.wrap.b32 	%r274, %r244, %r244, 2;
	xor.b32  	%r275, %r273, %r264;
	xor.b32  	%r276, %r275, %r263;
	shf.l.wrap.b32 	%r277, %r272, %r272, 5;
	add.s32 	%r278, %r255, %r276;
	add.s32 	%r279, %r278, %r277;
	add.s32 	%r280, %r279, %r274;
	add.s32 	%r281, %r280, 1859775393;
	shf.l.wrap.b32 	%r282, %r263, %r263, 30;
	xor.b32  	%r283, %r256, 1800;
	shf.l.wrap.b32 	%r284, %r256, %r283, 1;
	xor.b32  	%r285, %r282, %r273;
	xor.b32  	%r286, %r285, %r272;
	shf.l.wrap.b32 	%r287, %r281, %r281, 5;
	add.s32 	%r288, %r264, %r286;
	add.s32 	%r289, %r288, %r287;
	add.s32 	%r290, %r289, %r284;
	add.s32 	%r291, %r290, 1859775393;
	shf.l.wrap.b32 	%r292, %r272, %r272, 30;
	xor.b32  	%r293, %r209, %r265;
	shf.l.wrap.b32 	%r294, %r265, %r293, 1;
	xor.b32  	%r295, %r292, %r282;
	xor.b32  	%r296, %r295, %r281;
	shf.l.wrap.b32 	%r297, %r291, %r291, 5;
	add.s32 	%r298, %r273, %r296;
	add.s32 	%r299, %r298, %r297;
	add.s32 	%r300, %r299, %r294;
	add.s32 	%r301, %r300, 1859775393;
	shf.l.wrap.b32 	%r302, %r281, %r281, 30;
	xor.b32  	%r303, %r221, %r274;
	shf.l.wrap.b32 	%r304, %r274, %r303, 1;
	xor.b32  	%r305, %r302, %r292;
	xor.b32  	%r306, %r305, %r291;
	shf.l.wrap.b32 	%r307, %r301, %r301, 5;
	add.s32 	%r308, %r282, %r306;
	add.s32 	%r309, %r308, %r307;
	add.s32 	%r310, %r309, %r304;
	add.s32 	%r311, %r310, 1859775393;
	shf.l.wrap.b32 	%r312, %r291, %r291, 30;
	xor.b32  	%r313, %r233, %r284;
	shf.l.wrap.b32 	%r314, %r313, %r313, 1;
	xor.b32  	%r315, %r312, %r302;
	xor.b32  	%r316, %r315, %r301;
	shf.l.wrap.b32 	%r317, %r311, %r311, 5;
	add.s32 	%r318, %r292, %r316;
	add.s32 	%r319, %r318, %r317;
	add.s32 	%r320, %r319, %r314;
	add.s32 	%r321, %r320, 1859775393;
	shf.l.wrap.b32 	%r322, %r301, %r301, 30;
	xor.b32  	%r323, %r245, %r294;
	shf.l.wrap.b32 	%r324, %r323, %r323, 1;
	xor.b32  	%r325, %r322, %r312;
	xor.b32  	%r326, %r325, %r311;
	shf.l.wrap.b32 	%r327, %r321, %r321, 5;
	add.s32 	%r328, %r302, %r326;
	add.s32 	%r329, %r328, %r327;
	add.s32 	%r330, %r329, %r324;
	add.s32 	%r331, %r330, 1859775393;
	shf.l.wrap.b32 	%r332, %r311, %r311, 30;
	xor.b32  	%r333, %r256, %r304;
	shf.l.wrap.b32 	%r334, %r333, %r333, 1;
	xor.b32  	%r335, %r332, %r322;
	xor.b32  	%r336, %r335, %r321;
	shf.l.wrap.b32 	%r337, %r331, %r331, 5;
	add.s32 	%r338, %r312, %r336;
	add.s32 	%r339, %r338, %r337;
	add.s32 	%r340, %r339, %r334;
	add.s32 	%r341, %r340, 1859775393;
	shf.l.wrap.b32 	%r342, %r321, %r321, 30;
	xor.b32  	%r343, %r265, %r314;
	xor.b32  	%r344, %r343, 1800;
	shf.l.wrap.b32 	%r345, %r343, %r344, 1;
	xor.b32  	%r346, %r342, %r332;
	xor.b32  	%r347, %r346, %r331;
	shf.l.wrap.b32 	%r348, %r341, %r341, 5;
	add.s32 	%r349, %r322, %r347;
	add.s32 	%r350, %r349, %r348;
	add.s32 	%r351, %r350, %r345;
	add.s32 	%r352, %r351, 1859775393;
	shf.l.wrap.b32 	%r353, %r331, %r331, 30;
	xor.b32  	%r354, %r274, %r324;
	xor.b32  	%r355, %r354, %r209;
	shf.l.wrap.b32 	%r356, %r354, %r355, 1;
	xor.b32  	%r357, %r353, %r342;
	xor.b32  	%r358, %r357, %r341;
	shf.l.wrap.b32 	%r359, %r352, %r352, 5;
	add.s32 	%r360, %r332, %r358;
	add.s32 	%r361, %r360, %r359;
	add.s32 	%r362, %r361, %r356;
	add.s32 	%r363, %r362, 1859775393;
	shf.l.wrap.b32 	%r364, %r341, %r341, 30;
	xor.b32  	%r365, %r284, %r334;
	xor.b32  	%r366, %r365, %r221;
	xor.b32  	%r367, %r366, 1800;
	shf.l.wrap.b32 	%r368, %r365, %r367, 1;
	xor.b32  	%r369, %r364, %r353;
	xor.b32  	%r370, %r369, %r352;
	shf.l.wrap.b32 	%r371, %r363, %r363, 5;
	add.s32 	%r372, %r342, %r370;
	add.s32 	%r373, %r372, %r371;
	add.s32 	%r374, %r373, %r368;
	add.s32 	%r375, %r374, 1859775393;
	shf.l.wrap.b32 	%r376, %r352, %r352, 30;
	xor.b32  	%r377, %r294, %r345;
	xor.b32  	%r378, %r377, %r233;
	xor.b32  	%r379, %r378, %r209;
	shf.l.wrap.b32 	%r380, %r378, %r379, 1;
	xor.b32  	%r381, %r376, %r364;
	xor.b32  	%r382, %r381, %r363;
	shf.l.wrap.b32 	%r383, %r375, %r375, 5;
	add.s32 	%r384, %r353, %r382;
	add.s32 	%r385, %r384, %r383;
	add.s32 	%r386, %r385, %r380;
	add.s32 	%r387, %r386, 1859775393;
	shf.l.wrap.b32 	%r388, %r363, %r363, 30;
	xor.b32  	%r389, %r304, %r356;
	xor.b32  	%r390, %r389, %r245;
	xor.b32  	%r391, %r390, %r221;
	shf.l.wrap.b32 	%r392, %r390, %r391, 1;
	xor.b32  	%r393, %r388, %r376;
	xor.b32  	%r394, %r393, %r375;
	shf.l.wrap.b32 	%r395, %r387, %r387, 5;
	add.s32 	%r396, %r364, %r394;
	add.s32 	%r397, %r396, %r395;
	add.s32 	%r398, %r397, %r392;
	add.s32 	%r399, %r398, 1859775393;
	shf.l.wrap.b32 	%r400, %r375, %r375, 30;
	xor.b32  	%r401, %r314, %r368;
	xor.b32  	%r402, %r401, %r256;
	xor.b32  	%r403, %r402, %r233;
	shf.l.wrap.b32 	%r404, %r403, %r403, 1;
	xor.b32  	%r405, %r400, %r388;
	xor.b32  	%r406, %r405, %r387;
	shf.l.wrap.b32 	%r407, %r399, %r399, 5;
	add.s32 	%r408, %r376, %r406;
	add.s32 	%r409, %r408, %r407;
	add.s32 	%r410, %r409, %r404;
	add.s32 	%r411, %r410, 1859775393;
	shf.l.wrap.b32 	%r412, %r387, %r387, 30;
	xor.b32  	%r413, %r324, %r380;
	xor.b32  	%r414, %r413, %r265;
	xor.b32  	%r415, %r414, %r245;
	shf.l.wrap.b32 	%r416, %r415, %r415, 1;
	xor.b32  	%r417, %r412, %r400;
	xor.b32  	%r418, %r417, %r399;
	shf.l.wrap.b32 	%r419, %r411, %r411, 5;
	add.s32 	%r420, %r388, %r418;
	add.s32 	%r421, %r420, %r419;
	add.s32 	%r422, %r421, %r416;
	add.s32 	%r423, %r422, 1859775393;
	shf.l.wrap.b32 	%r424, %r399, %r399, 30;
	xor.b32  	%r425, %r334, %r392;
	xor.b32  	%r426, %r425, %r274;
	xor.b32  	%r427, %r426, %r256;
	shf.l.wrap.b32 	%r428, %r427, %r427, 1;
	xor.b32  	%r429, %r424, %r412;
	xor.b32  	%r430, %r429, %r411;
	shf.l.wrap.b32 	%r431, %r423, %r423, 5;
	add.s32 	%r432, %r400, %r430;
	add.s32 	%r433, %r432, %r431;
	add.s32 	%r434, %r433, %r428;
	add.s32 	%r435, %r434, 1859775393;
	shf.l.wrap.b32 	%r436, %r411, %r411, 30;
	xor.b32  	%r437, %r345, %r404;
	xor.b32  	%r438, %r437, %r284;
	xor.b32  	%r439, %r438, %r265;
	shf.l.wrap.b32 	%r440, %r439, %r439, 1;
	xor.b32  	%r441, %r436, %r424;
	xor.b32  	%r442, %r441, %r423;
	shf.l.wrap.b32 	%r443, %r435, %r435, 5;
	add.s32 	%r444, %r412, %r442;
	add.s32 	%r445, %r444, %r443;
	add.s32 	%r446, %r445, %r440;
	add.s32 	%r447, %r446, 1859775393;
	shf.l.wrap.b32 	%r448, %r423, %r423, 30;
	xor.b32  	%r449, %r356, %r416;
	xor.b32  	%r450, %r449, %r294;
	xor.b32  	%r451, %r450, %r274;
	shf.l.wrap.b32 	%r452, %r451, %r451, 1;
	xor.b32  	%r453, %r448, %r436;
	xor.b32  	%r454, %r453, %r435;
	shf.l.wrap.b32 	%r455, %r447, %r447, 5;
	add.s32 	%r456, %r424, %r454;
	add.s32 	%r457, %r456, %r455;
	add.s32 	%r458, %r457, %r452;
	add.s32 	%r459, %r458, 1859775393;
	shf.l.wrap.b32 	%r460, %r435, %r435, 30;
	xor.b32  	%r461, %r368, %r428;
	xor.b32  	%r462, %r461, %r304;
	xor.b32  	%r463, %r462, %r284;
	shf.l.wrap.b32 	%r464, %r463, %r463, 1;
	xor.b32  	%r465, %r460, %r448;
	xor.b32  	%r466, %r465, %r447;
	shf.l.wrap.b32 	%r467, %r459, %r459, 5;
	add.s32 	%r468, %r436, %r466;
	add.s32 	%r469, %r468, %r467;
	add.s32 	%r470, %r469, %r464;
	add.s32 	%r471, %r470, 1859775393;
	shf.l.wrap.b32 	%r472, %r447, %r447, 30;
	xor.b32  	%r473, %r380, %r440;
	xor.b32  	%r474, %r473, %r314;
	xor.b32  	%r475, %r474, %r294;
	shf.l.wrap.b32 	%r476, %r475, %r475, 1;
	or.b32  	%r477, %r472, %r460;
	and.b32  	%r478, %r459, %r477;
	and.b32  	%r479, %r472, %r460;
	or.b32  	%r480, %r478, %r479;
	shf.l.wrap.b32 	%r481, %r471, %r471, 5;
	add.s32 	%r482, %r448, %r480;
	add.s32 	%r483, %r482, %r481;
	add.s32 	%r484, %r483, %r476;
	add.s32 	%r485, %r484, -1894007588;
	shf.l.wrap.b32 	%r486, %r459, %r459, 30;
	xor.b32  	%r487, %r392, %r452;
	xor.b32  	%r488, %r487, %r324;
	xor.b32  	%r489, %r488, %r304;
	shf.l.wrap.b32 	%r490, %r489, %r489, 1;
	or.b32  	%r491, %r486, %r472;
	and.b32  	%r492, %r471, %r491;
	and.b32  	%r493, %r486, %r472;
	or.b32  	%r494, %r492, %r493;
	shf.l.wrap.b32 	%r495, %r485, %r485, 5;
	add.s32 	%r496, %r460, %r494;
	add.s32 	%r497, %r496, %r495;
	add.s32 	%r498, %r497, %r490;
	add.s32 	%r499, %r498, -1894007588;
	shf.l.wrap.b32 	%r500, %r471, %r471, 30;
	xor.b32  	%r501, %r404, %r464;
	xor.b32  	%r502, %r501, %r334;
	xor.b32  	%r503, %r502, %r314;
	shf.l.wrap.b32 	%r504, %r503, %r503, 1;
	or.b32  	%r505, %r500, %r486;
	and.b32  	%r506, %r485, %r505;
	and.b32  	%r507, %r500, %r486;
	or.b32  	%r508, %r506, %r507;
	shf.l.wrap.b32 	%r509, %r499, %r499, 5;
	add.s32 	%r510, %r472, %r508;
	add.s32 	%r511, %r510, %r509;
	add.s32 	%r512, %r511, %r504;
	add.s32 	%r513, %r512, -1894007588;
	shf.l.wrap.b32 	%r514, %r485, %r485, 30;
	xor.b32  	%r515, %r416, %r476;
	xor.b32  	%r516, %r515, %r345;
	xor.b32  	%r517, %r516, %r324;
	shf.l.wrap.b32 	%r518, %r517, %r517, 1;
	or.b32  	%r519, %r514, %r500;
	and.b32  	%r520, %r499, %r519;
	and.b32  	%r521, %r514, %r500;
	or.b32  	%r522, %r520, %r521;
	shf.l.wrap.b32 	%r523, %r513, %r513, 5;
	add.s32 	%r524, %r486, %r522;
	add.s32 	%r525, %r524, %r523;
	add.s32 	%r526, %r525, %r518;
	add.s32 	%r527, %r526, -1894007588;
	shf.l.wrap.b32 	%r528, %r499, %r499, 30;
	xor.b32  	%r529, %r428, %r490;
	xor.b32  	%r530, %r529, %r356;
	xor.b32  	%r531, %r530, %r334;
	shf.l.wrap.b32 	%r532, %r531, %r531, 1;
	or.b32  	%r533, %r528, %r514;
	and.b32  	%r534, %r513, %r533;
	and.b32  	%r535, %r528, %r514;
	or.b32  	%r536, %r534, %r535;
	shf.l.wrap.b32 	%r537, %r527, %r527, 5;
	add.s32 	%r538, %r500, %r536;
	add.s32 	%r539, %r538, %r537;
	add.s32 	%r540, %r539, %r532;
	add.s32 	%r541, %r540, -1894007588;
	shf.l.wrap.b32 	%r542, %r513, %r513, 30;
	xor.b32  	%r543, %r440, %r504;
	xor.b32  	%r544, %r543, %r368;
	xor.b32  	%r545, %r544, %r345;
	shf.l.wrap.b32 	%r546, %r545, %r545, 1;
	or.b32  	%r547, %r542, %r528;
	and.b32  	%r548, %r527, %r547;
	and.b32  	%r549, %r542, %r528;
	or.b32  	%r550, %r548, %r549;
	shf.l.wrap.b32 	%r551, %r541, %r541, 5;
	add.s32 	%r552, %r514, %r550;
	add.s32 	%r553, %r552, %r551;
	add.s32 	%r554, %r553, %r546;
	add.s32 	%r555, %r554, -1894007588;
	shf.l.wrap.b32 	%r556, %r527, %r527, 30;
	xor.b32  	%r557, %r452, %r518;
	xor.b32  	%r558, %r557, %r380;
	xor.b32  	%r559, %r558, %r356;
	shf.l.wrap.b32 	%r560, %r559, %r559, 1;
	or.b32  	%r561, %r556, %r542;
	and.b32  	%r562, %r541, %r561;
	and.b32  	%r563, %r556, %r542;
	or.b32  	%r564, %r562, %r563;
	shf.l.wrap.b32 	%r565, %r555, %r555, 5;
	add.s32 	%r566, %r528, %r564;
	add.s32 	%r567, %r566, %r565;
	add.s32 	%r568, %r567, %r560;
	add.s32 	%r569, %r568, -1894007588;
	shf.l.wrap.b32 	%r570, %r541, %r541, 30;
	xor.b32  	%r571, %r464, %r532;
	xor.b32  	%r572, %r571, %r392;
	xor.b32  	%r573, %r572, %r368;
	shf.l.wrap.b32 	%r574, %r573, %r573, 1;
	or.b32  	%r575, %r570, %r556;
	and.b32  	%r576, %r555, %r575;
	and.b32  	%r577, %r570, %r556;
	or.b32  	%r578, %r576, %r577;
	shf.l.wrap.b32 	%r579, %r569, %r569, 5;
	add.s32 	%r580, %r542, %r578;
	add.s32 	%r581, %r580, %r579;
	add.s32 	%r582, %r581, %r574;
	add.s32 	%r583, %r582, -1894007588;
	shf.l.wrap.b32 	%r584, %r555, %r555, 30;
	xor.b32  	%r585, %r476, %r546;
	xor.b32  	%r586, %r585, %r404;
	xor.b32  	%r587, %r586, %r380;
	shf.l.wrap.b32 	%r588, %r587, %r587, 1;
	or.b32  	%r589, %r584, %r570;
	and.b32  	%r590, %r569, %r589;
	and.b32  	%r591, %r584, %r570;
	or.b32  	%r592, %r590, %r591;
	shf.l.wrap.b32 	%r593, %r583, %r583, 5;
	add.s32 	%r594, %r556, %r592;
	add.s32 	%r595, %r594, %r593;
	add.s32 	%r596, %r595, %r588;
	add.s32 	%r597, %r596, -1894007588;
	shf.l.wrap.b32 	%r598, %r569, %r569, 30;
	xor.b32  	%r599, %r490, %r560;
	xor.b32  	%r600, %r599, %r416;
	xor.b32  	%r601, %r600, %r392;
	shf.l.wrap.b32 	%r602, %r601, %r601, 1;
	or.b32  	%r603, %r598, %r584;
	and.b32  	%r604, %r583, %r603;
	and.b32  	%r605, %r598, %r584;
	or.b32  	%r606, %r604, %r605;
	shf.l.wrap.b32 	%r607, %r597, %r597, 5;
	add.s32 	%r608, %r570, %r606;
	add.s32 	%r609, %r608, %r607;
	add.s32 	%r610, %r609, %r602;
	add.s32 	%r611, %r610, -1894007588;
	shf.l.wrap.b32 	%r612, %r583, %r583, 30;
	xor.b32  	%r613, %r504, %r574;
	xor.b32  	%r614, %r613, %r428;
	xor.b32  	%r615, %r614, %r404;
	shf.l.wrap.b32 	%r616, %r615, %r615, 1;
	or.b32  	%r617, %r612, %r598;
	and.b32  	%r618, %r597, %r617;
	and.b32  	%r619, %r612, %r598;
	or.b32  	%r620, %r618, %r619;
	shf.l.wrap.b32 	%r621, %r611, %r611, 5;
	add.s32 	%r622, %r584, %r620;
	add.s32 	%r623, %r622, %r621;
	add.s32 	%r624, %r623, %r616;
	add.s32 	%r625, %r624, -1894007588;
	shf.l.wrap.b32 	%r626, %r597, %r597, 30;
	xor.b32  	%r627, %r518, %r588;
	xor.b32  	%r628, %r627, %r440;
	xor.b32  	%r629, %r628, %r416;
	shf.l.wrap.b32 	%r630, %r629, %r629, 1;
	or.b32  	%r631, %r626, %r612;
	and.b32  	%r632, %r611, %r631;
	and.b32  	%r633, %r626, %r612;
	or.b32  	%r634, %r632, %r633;
	shf.l.wrap.b32 	%r635, %r625, %r625, 5;
	add.s32 	%r636, %r598, %r634;
	add.s32 	%r637, %r636, %r635;
	add.s32 	%r638, %r637, %r630;
	add.s32 	%r639, %r638, -1894007588;
	shf.l.wrap.b32 	%r640, %r611, %r611, 30;
	xor.b32  	%r641, %r532, %r602;
	xor.b32  	%r642, %r641, %r452;
	xor.b32  	%r643, %r642, %r428;
	shf.l.wrap.b32 	%r644, %r643, %r643, 1;
	or.b32  	%r645, %r640, %r626;
	and.b32  	%r646, %r625, %r645;
	and.b32  	%r647, %r640, %r626;
	or.b32  	%r648, %r646, %r647;
	shf.l.wrap.b32 	%r649, %r639, %r639, 5;
	add.s32 	%r650, %r612, %r648;
	add.s32 	%r651, %r650, %r649;
	add.s32 	%r652, %r651, %r644;
	add.s32 	%r653, %r652, -1894007588;
	shf.l.wrap.b32 	%r654, %r625, %r625, 30;
	xor.b32  	%r655, %r546, %r616;
	xor.b32  	%r656, %r655, %r464;
	xor.b32  	%r657, %r656, %r440;
	shf.l.wrap.b32 	%r658, %r657, %r657, 1;
	or.b32  	%r659, %r654, %r640;
	and.b32  	%r660, %r639, %r659;
	and.b32  	%r661, %r654, %r640;
	or.b32  	%r662, %r660, %r661;
	shf.l.wrap.b32 	%r663, %r653, %r653, 5;
	add.s32 	%r664, %r626, %r662;
	add.s32 	%r665, %r664, %r663;
	add.s32 	%r666, %r665, %r658;
	add.s32 	%r667, %r666, -1894007588;
	shf.l.wrap.b32 	%r668, %r639, %r639, 30;
	xor.b32  	%r669, %r560, %r630;
	xor.b32  	%r670, %r669, %r476;
	xor.b32  	%r671, %r670, %r452;
	shf.l.wrap.b32 	%r672, %r671, %r671, 1;
	or.b32  	%r673, %r668, %r654;
	and.b32  	%r674, %r653, %r673;
	and.b32  	%r675, %r668, %r654;
	or.b32  	%r676, %r674, %r675;
	shf.l.wrap.b32 	%r677, %r667, %r667, 5;
	add.s32 	%r678, %r640, %r676;
	add.s32 	%r679, %r678, %r677;
	add.s32 	%r680, %r679, %r672;
	add.s32 	%r681, %r680, -1894007588;
	shf.l.wrap.b32 	%r682, %r653, %r653, 30;
	xor.b32  	%r683, %r574, %r644;
	xor.b32  	%r684, %r683, %r490;
	xor.b32  	%r685, %r684, %r464;
	shf.l.wrap.b32 	%r686, %r685, %r685, 1;
	or.b32  	%r687, %r682, %r668;
	and.b32  	%r688, %r667, %r687;
	and.b32  	%r689, %r682, %r668;
	or.b32  	%r690, %r688, %r689;
	shf.l.wrap.b32 	%r691, %r681, %r681, 5;
	add.s32 	%r692, %r654, %r690;
	add.s32 	%r693, %r692, %r691;
	add.s32 	%r694, %r693, %r686;
	add.s32 	%r695, %r694, -1894007588;
	shf.l.wrap.b32 	%r696, %r667, %r667, 30;
	xor.b32  	%r697, %r588, %r658;
	xor.b32  	%r698, %r697, %r504;
	xor.b32  	%r699, %r698, %r476;
	shf.l.wrap.b32 	%r700, %r699, %r699, 1;
	or.b32  	%r701, %r696, %r682;
	and.b32  	%r702, %r681, %r701;
	and.b32  	%r703, %r696, %r682;
	or.b32  	%r704, %r702, %r703;
	shf.l.wrap.b32 	%r705, %r695, %r695, 5;
	add.s32 	%r706, %r668, %r704;
	add.s32 	%r707, %r706, %r705;
	add.s32 	%r708, %r707, %r700;
	add.s32 	%r709, %r708, -1894007588;
	shf.l.wrap.b32 	%r710, %r681, %r681, 30;
	xor.b32  	%r711, %r602, %r672;
	xor.b32  	%r712, %r711, %r518;
	xor.b32  	%r713, %r712, %r490;
	shf.l.wrap.b32 	%r714, %r713, %r713, 1;
	or.b32  	%r715, %r710, %r696;
	and.b32  	%r716, %r695, %r715;
	and.b32  	%r717, %r710, %r696;
	or.b32  	%r718, %r716, %r717;
	shf.l.wrap.b32 	%r719, %r709, %r709, 5;
	add.s32 	%r720, %r682, %r718;
	add.s32 	%r721, %r720, %r719;
	add.s32 	%r722, %r721, %r714;
	add.s32 	%r723, %r722, -1894007588;
	shf.l.wrap.b32 	%r724, %r695, %r695, 30;
	xor.b32  	%r725, %r616, %r686;
	xor.b32  	%r726, %r725, %r532;
	xor.b32  	%r727, %r726, %r504;
	shf.l.wrap.b32 	%r728, %r727, %r727, 1;
	or.b32  	%r729, %r724, %r710;
	and.b32  	%r730, %r709, %r729;
	and.b32  	%r731, %r724, %r710;
	or.b32  	%r732, %r730, %r731;
	shf.l.wrap.b32 	%r733, %r723, %r723, 5;
	add.s32 	%r734, %r696, %r732;
	add.s32 	%r735, %r734, %r733;
	add.s32 	%r736, %r735, %r728;
	add.s32 	%r737, %r736, -1894007588;
	shf.l.wrap.b32 	%r738, %r709, %r709, 30;
	xor.b32  	%r739, %r630, %r700;
	xor.b32  	%r740, %r739, %r546;
	xor.b32  	%r741, %r740, %r518;
	shf.l.wrap.b32 	%r742, %r741, %r741, 1;
	or.b32  	%r743, %r738, %r724;
	and.b32  	%r744, %r723, %r743;
	and.b32  	%r745, %r738, %r724;
	or.b32  	%r746, %r744, %r745;
	shf.l.wrap.b32 	%r747, %r737, %r737, 5;
	add.s32 	%r748, %r710, %r746;
	add.s32 	%r749, %r748, %r747;
	add.s32 	%r750, %r749, %r742;
	add.s32 	%r751, %r750, -1894007588;
	shf.l.wrap.b32 	%r752, %r723, %r723, 30;
	xor.b32  	%r753, %r644, %r714;
	xor.b32  	%r754, %r753, %r560;
	xor.b32  	%r755, %r754, %r532;
	shf.l.wrap.b32 	%r756, %r755, %r755, 1;
	xor.b32  	%r757, %r752, %r738;
	xor.b32  	%r758, %r757, %r737;
	shf.l.wrap.b32 	%r759, %r751, %r751, 5;
	add.s32 	%r760, %r724, %r758;
	add.s32 	%r761, %r760, %r759;
	add.s32 	%r762, %r761, %r756;
	add.s32 	%r763, %r762, -899497514;
	shf.l.wrap.b32 	%r764, %r737, %r737, 30;
	xor.b32  	%r765, %r658, %r728;
	xor.b32  	%r766, %r765, %r574;
	xor.b32  	%r767, %r766, %r546;
	shf.l.wrap.b32 	%r768, %r767, %r767, 1;
	xor.b32  	%r769, %r764, %r752;
	xor.b32  	%r770, %r769, %r751;
	shf.l.wrap.b32 	%r771, %r763, %r763, 5;
	add.s32 	%r772, %r738, %r770;
	add.s32 	%r773, %r772, %r771;
	add.s32 	%r774, %r773, %r768;
	add.s32 	%r775, %r774, -899497514;
	shf.l.wrap.b32 	%r776, %r751, %r751, 30;
	xor.b32  	%r777, %r672, %r742;
	xor.b32  	%r778, %r777, %r588;
	xor.b32  	%r779, %r778, %r560;
	shf.l.wrap.b32 	%r780, %r779, %r779, 1;
	xor.b32  	%r781, %r776, %r764;
	xor.b32  	%r782, %r781, %r763;
	shf.l.wrap.b32 	%r783, %r775, %r775, 5;
	add.s32 	%r784, %r752, %r782;
	add.s32 	%r785, %r784, %r783;
	add.s32 	%r786, %r785, %r780;
	add.s32 	%r787, %r786, -899497514;
	shf.l.wrap.b32 	%r788, %r763, %r763, 30;
	xor.b32  	%r789, %r686, %r756;
	xor.b32  	%r790, %r789, %r602;
	xor.b32  	%r791, %r790, %r574;
	shf.l.wrap.b32 	%r792, %r791, %r791, 1;
	xor.b32  	%r793, %r788, %r776;
	xor.b32  	%r794, %r793, %r775;
	shf.l.wrap.b32 	%r795, %r787, %r787, 5;
	add.s32 	%r796, %r764, %r794;
	add.s32 	%r797, %r796, %r795;
	add.s32 	%r798, %r797, %r792;
	add.s32 	%r799, %r798, -899497514;
	shf.l.wrap.b32 	%r800, %r775, %r775, 30;
	xor.b32  	%r801, %r700, %r768;
	xor.b32  	%r802, %r801, %r616;
	xor.b32  	%r803, %r802, %r588;
	shf.l.wrap.b32 	%r804, %r803, %r803, 1;
	xor.b32  	%r805, %r800, %r788;
	xor.b32  	%r806, %r805, %r787;
	shf.l.wrap.b32 	%r807, %r799, %r799, 5;
	add.s32 	%r808, %r776, %r806;
	add.s32 	%r809, %r808, %r807;
	add.s32 	%r810, %r809, %r804;
	add.s32 	%r811, %r810, -899497514;
	shf.l.wrap.b32 	%r812, %r787, %r787, 30;
	xor.b32  	%r813, %r714, %r780;
	xor.b32  	%r814, %r813, %r630;
	xor.b32  	%r815, %r814, %r602;
	shf.l.wrap.b32 	%r816, %r815, %r815, 1;
	xor.b32  	%r817, %r812, %r800;
	xor.b32  	%r818, %r817, %r799;
	shf.l.wrap.b32 	%r819, %r811, %r811, 5;
	add.s32 	%r820, %r788, %r818;
	add.s32 	%r821, %r820, %r819;
	add.s32 	%r822, %r821, %r816;
	add.s32 	%r823, %r822, -899497514;
	shf.l.wrap.b32 	%r824, %r799, %r799, 30;
	xor.b32  	%r825, %r728, %r792;
	xor.b32  	%r826, %r825, %r644;
	xor.b32  	%r827, %r826, %r616;
	shf.l.wrap.b32 	%r828, %r827, %r827, 1;
	xor.b32  	%r829, %r824, %r812;
	xor.b32  	%r830, %r829, %r811;
	shf.l.wrap.b32 	%r831, %r823, %r823, 5;
	add.s32 	%r832, %r800, %r830;
	add.s32 	%r833, %r832, %r831;
	add.s32 	%r834, %r833, %r828;
	add.s32 	%r835, %r834, -899497514;
	shf.l.wrap.b32 	%r836, %r811, %r811, 30;
	xor.b32  	%r837, %r742, %r804;
	xor.b32  	%r838, %r837, %r658;
	xor.b32  	%r839, %r838, %r630;
	shf.l.wrap.b32 	%r840, %r839, %r839, 1;
	xor.b32  	%r841, %r836, %r824;
	xor.b32  	%r842, %r841, %r823;
	shf.l.wrap.b32 	%r843, %r835, %r835, 5;
	add.s32 	%r844, %r812, %r842;
	add.s32 	%r845, %r844, %r843;
	add.s32 	%r846, %r845, %r840;
	add.s32 	%r847, %r846, -899497514;
	shf.l.wrap.b32 	%r848, %r823, %r823, 30;
	xor.b32  	%r849, %r756, %r816;
	xor.b32  	%r850, %r849, %r672;
	xor.b32  	%r851, %r850, %r644;
	shf.l.wrap.b32 	%r852, %r851, %r851, 1;
	xor.b32  	%r853, %r848, %r836;
	xor.b32  	%r854, %r853, %r835;
	shf.l.wrap.b32 	%r855, %r847, %r847, 5;
	add.s32 	%r856, %r824, %r854;
	add.s32 	%r857, %r856, %r855;
	add.s32 	%r858, %r857, %r852;
	add.s32 	%r859, %r858, -899497514;
	shf.l.wrap.b32 	%r860, %r835, %r835, 30;
	xor.b32  	%r861, %r768, %r828;
	xor.b32  	%r862, %r861, %r686;
	xor.b32  	%r863, %r862, %r658;
	shf.l.wrap.b32 	%r864, %r863, %r863, 1;
	xor.b32  	%r865, %r860, %r848;
	xor.b32  	%r866, %r865, %r847;
	shf.l.wrap.b32 	%r867, %r859, %r859, 5;
	add.s32 	%r868, %r836, %r866;
	add.s32 	%r869, %r868, %r867;
	add.s32 	%r870, %r869, %r864;
	add.s32 	%r871, %r870, -899497514;
	shf.l.wrap.b32 	%r872, %r847, %r847, 30;
	xor.b32  	%r873, %r780, %r840;
	xor.b32  	%r874, %r873, %r700;
	xor.b32  	%r875, %r874, %r672;
	shf.l.wrap.b32 	%r876, %r875, %r875, 1;
	xor.b32  	%r877, %r872, %r860;
	xor.b32  	%r878, %r877, %r859;
	shf.l.wrap.b32 	%r879, %r871, %r871, 5;
	add.s32 	%r880, %r848, %r878;
	add.s32 	%r881, %r880, %r879;
	add.s32 	%r882, %r881, %r876;
	add.s32 	%r883, %r882, -899497514;
	shf.l.wrap.b32 	%r884, %r859, %r859, 30;
	xor.b32  	%r885, %r792, %r852;
	xor.b32  	%r886, %r885, %r714;
	xor.b32  	%r887, %r886, %r686;
	shf.l.wrap.b32 	%r888, %r887, %r887, 1;
	xor.b32  	%r889, %r884, %r872;
	xor.b32  	%r890, %r889, %r871;
	shf.l.wrap.b32 	%r891, %r883, %r883, 5;
	add.s32 	%r892, %r860, %r890;
	add.s32 	%r893, %r892, %r891;
	add.s32 	%r894, %r893, %r888;
	add.s32 	%r895, %r894, -899497514;
	shf.l.wrap.b32 	%r896, %r871, %r871, 30;
	xor.b32  	%r897, %r804, %r864;
	xor.b32  	%r898, %r897, %r728;
	xor.b32  	%r899, %r898, %r700;
	shf.l.wrap.b32 	%r900, %r899, %r899, 1;
	xor.b32  	%r901, %r896, %r884;
	xor.b32  	%r902, %r901, %r883;
	shf.l.wrap.b32 	%r903, %r895, %r895, 5;
	add.s32 	%r904, %r872, %r902;
	add.s32 	%r905, %r904, %r903;
	add.s32 	%r906, %r905, %r900;
	add.s32 	%r907, %r906, -899497514;
	shf.l.wrap.b32 	%r908, %r883, %r883, 30;
	xor.b32  	%r909, %r816, %r876;
	xor.b32  	%r910, %r909, %r742;
	xor.b32  	%r911, %r910, %r714;
	shf.l.wrap.b32 	%r912, %r911, %r911, 1;
	xor.b32  	%r913, %r908, %r896;
	xor.b32  	%r914, %r913, %r895;
	shf.l.wrap.b32 	%r915, %r907, %r907, 5;
	add.s32 	%r916, %r884, %r914;
	add.s32 	%r917, %r916, %r915;
	add.s32 	%r918, %r917, %r912;
	add.s32 	%r919, %r918, -899497514;
	shf.l.wrap.b32 	%r920, %r895, %r895, 30;
	xor.b32  	%r921, %r828, %r888;
	xor.b32  	%r922, %r921, %r756;
	xor.b32  	%r923, %r922, %r728;
	shf.l.wrap.b32 	%r924, %r923, %r923, 1;
	xor.b32  	%r925, %r920, %r908;
	xor.b32  	%r926, %r925, %r907;
	shf.l.wrap.b32 	%r927, %r919, %r919, 5;
	add.s32 	%r928, %r896, %r926;
	add.s32 	%r929, %r928, %r927;
	add.s32 	%r930, %r929, %r924;
	add.s32 	%r931, %r930, -899497514;
	shf.l.wrap.b32 	%r932, %r907, %r907, 30;
	xor.b32  	%r933, %r840, %r900;
	xor.b32  	%r934, %r933, %r768;
	xor.b32  	%r935, %r934, %r742;
	shf.l.wrap.b32 	%r936, %r935, %r935, 1;
	xor.b32  	%r937, %r932, %r920;
	xor.b32  	%r938, %r937, %r919;
	shf.l.wrap.b32 	%r939, %r931, %r931, 5;
	add.s32 	%r940, %r908, %r938;
	add.s32 	%r941, %r940, %r939;
	add.s32 	%r942, %r941, %r936;
	add.s32 	%r943, %r942, -899497514;
	shf.l.wrap.b32 	%r944, %r919, %r919, 30;
	xor.b32  	%r945, %r852, %r912;
	xor.b32  	%r946, %r945, %r780;
	xor.b32  	%r947, %r946, %r756;
	shf.l.wrap.b32 	%r948, %r947, %r947, 1;
	xor.b32  	%r949, %r944, %r932;
	xor.b32  	%r950, %r949, %r931;
	shf.l.wrap.b32 	%r951, %r943, %r943, 5;
	add.s32 	%r952, %r920, %r950;
	add.s32 	%r953, %r952, %r951;
	add.s32 	%r954, %r953, %r948;
	add.s32 	%r955, %r954, -899497514;
	shf.l.wrap.b32 	%r956, %r931, %r931, 30;
	xor.b32  	%r957, %r864, %r924;
	xor.b32  	%r958, %r957, %r792;
	xor.b32  	%r959, %r958, %r768;
	shf.l.wrap.b32 	%r960, %r959, %r959, 1;
	xor.b32  	%r961, %r956, %r944;
	xor.b32  	%r962, %r961, %r943;
	shf.l.wrap.b32 	%r963, %r955, %r955, 5;
	add.s32 	%r964, %r932, %r962;
	add.s32 	%r965, %r964, %r963;
	add.s32 	%r966, %r965, %r960;
	add.s32 	%r967, %r966, -899497514;
	shf.l.wrap.b32 	%r968, %r943, %r943, 30;
	xor.b32  	%r969, %r876, %r936;
	xor.b32  	%r970, %r969, %r804;
	xor.b32  	%r971, %r970, %r780;
	shf.l.wrap.b32 	%r972, %r971, %r971, 1;
	xor.b32  	%r973, %r968, %r956;
	xor.b32  	%r974, %r973, %r955;
	shf.l.wrap.b32 	%r975, %r967, %r967, 5;
	add.s32 	%r976, %r944, %r974;
	add.s32 	%r977, %r976, %r975;
	add.s32 	%r978, %r977, %r972;
	add.s32 	%r979, %r978, -899497514;
	shf.l.wrap.b32 	%r980, %r955, %r955, 30;
	xor.b32  	%r981, %r888, %r948;
	xor.b32  	%r982, %r981, %r816;
	xor.b32  	%r983, %r982, %r792;
	shf.l.wrap.b32 	%r984, %r983, %r983, 1;
	xor.b32  	%r985, %r980, %r968;
	xor.b32  	%r986, %r985, %r967;
	shf.l.wrap.b32 	%r987, %r979, %r979, 5;
	add.s32 	%r988, %r956, %r986;
	add.s32 	%r989, %r988, %r987;
	add.s32 	%r990, %r989, %r984;
	sub.s32 	%r991, 899497514, %r990;
	add.s32 	%r992, %r979, %r2;
	setp.ne.s32 	%p1, %r1, %r991;
	setp.lt.s32 	%p2, %r992, 0;
	or.pred  	%p3, %p1, %p2;
	@%p3 bra 	$L__BB0_2;
	cvta.to.global.u64 	%rd29, %rd2;
	st.global.u64 	[%rd29], %rd1;
$L__BB0_2:
	ret;

}


// ===== COMPILED SASS (sm_100) =====

	.target	sm_100

	.elftype	@"ET_EXEC"


//--------------------- .note.nv.tkinfo           --------------------------
	.section	.note.nv.tkinfo,"",@"SHT_NOTE"
	.sectionflags	@"SHF_NOTE_NV_TKINFO"
	.tkinfo
        /*0018*/ 	.word	0x00000002
        /*0030*/ 	.string	""
        /*0030*/ 	.string	"ptxas"
        /*0030*/ 	.string	"Cuda compilation tools, release 13.0, V13.0.88"
        /*0030*/ 	.string	"Build cuda_13.0.r13.0/compiler.36424714_0"
        /*0030*/ 	.string	"-arch sm_100 -m 64 "



//--------------------- .note.nv.cuinfo           --------------------------
	.section	.note.nv.cuinfo,"",@"SHT_NOTE"
	.sectionflags	@"SHF_NOTE_NV_CUINFO"
        /*0018*/ 	.short	0x0002
        /*001a*/ 	.short	0x0064
        /*001c*/ 	.short	0x0082
	.zero		2


//--------------------- .nv.info                  --------------------------
	.section	.nv.info,"",@"SHT_CUDA_INFO"
	.align	4


	//----- nvinfo : EIATTR_REGCOUNT
	.align		4
        /*0000*/ 	.byte	0x04, 0x2f
        /*0002*/ 	.short	(.L_1 - .L_0)
	.align		4
.L_0:
        /*0004*/ 	.word	index@(_Z11sha1_kernelPyyjjjjj)
        /*0008*/ 	.word	0x00000020


	//----- nvinfo : EIATTR_FRAME_SIZE
	.align		4
.L_1:
        /*000c*/ 	.byte	0x04, 0x11
        /*000e*/ 	.short	(.L_3 - .L_2)
	.align		4
.L_2:
        /*0010*/ 	.word	index@(_Z11sha1_kernelPyyjjjjj)
        /*0014*/ 	.word	0x00000000


	//----- nvinfo : EIATTR_MIN_STACK_SIZE
	.align		4
.L_3:
        /*0018*/ 	.byte	0x04, 0x12
        /*001a*/ 	.short	(.L_5 - .L_4)
	.align		4
.L_4:
        /*001c*/ 	.word	index@(_Z11sha1_kernelPyyjjjjj)
        /*0020*/ 	.word	0x00000000
.L_5:


//--------------------- .nv.compat                --------------------------
	.section	.nv.compat,"",@"SHT_CUDA_COMPAT_INFO"
	.align	4
        /*0000*/ 	.byte	0x02, 0x09, 0x00, 0x00, 0x02, 0x02, 0x01, 0x00, 0x02, 0x05, 0x05, 0x00, 0x03, 0x07, 0x01, 0x01
        /*0010*/ 	.byte	0x02, 0x03, 0x00, 0x00, 0x02, 0x06, 0x01, 0x00, 0x04, 0x0b, 0x08, 0x00, 0x09, 0x00, 0x00, 0x00
        /*0020*/ 	.byte	0x00, 0x00, 0x00, 0x00


//--------------------- .nv.info._Z11sha1_kernelPyyjjjjj --------------------------
	.section	.nv.info._Z11sha1_kernelPyyjjjjj,"",@"SHT_CUDA_INFO"
	.sectionflags	@""
	.align	4


	//----- nvinfo : EIATTR_CUDA_API_VERSION
	.align		4
        /*0000*/ 	.byte	0x04, 0x37
        /*0002*/ 	.short	(.L_7 - .L_6)
.L_6:
        /*0004*/ 	.word	0x00000082


	//----- nvinfo : EIATTR_KPARAM_INFO
	.align		4
.L_7:
        /*0008*/ 	.byte	0x04, 0x17
        /*000a*/ 	.short	(.L_9 - .L_8)
.L_8:
        /*000c*/ 	.word	0x00000000
        /*0010*/ 	.short	0x0006
        /*0012*/ 	.short	0x0020
        /*0014*/ 	.byte	0x00, 0xf0, 0x11, 0x00


	//----- nvinfo : EIATTR_KPARAM_INFO
	.align		4
.L_9:
        /*0018*/ 	.byte	0x04, 0x17
        /*001a*/ 	.short	(.L_11 - .L_10)
.L_10:
        /*001c*/ 	.word	0x00000000
        /*0020*/ 	.short	0x0005
        /*0022*/ 	.short	0x001c
        /*0024*/ 	.byte	0x00, 0xf0, 0x11, 0x00


	//----- nvinfo : EIATTR_KPARAM_INFO
	.align		4
.L_11:
        /*0028*/ 	.byte	0x04, 0x17
        /*002a*/ 	.short	(.L_13 - .L_12)
.L_12:
        /*002c*/ 	.word	0x00000000
        /*0030*/ 	.short	0x0004
        /*0032*/ 	.short	0x0018
        /*0034*/ 	.byte	0x00, 0xf0, 0x11, 0x00


	//----- nvinfo : EIATTR_KPARAM_INFO
	.align		4
.L_13:
        /*0038*/ 	.byte	0x04, 0x17
        /*003a*/ 	.short	(.L_15 - .L_14)
.L_14:
        /*003c*/ 	.word	0x00000000
        /*0040*/ 	.short	0x0003
        /*0042*/ 	.short	0x0014
        /*0044*/ 	.byte	0x00, 0xf0, 0x11, 0x00


	//----- nvinfo : EIATTR_KPARAM_INFO
	.align		4
.L_15:
        /*0048*/ 	.byte	0x04, 0x17
        /*004a*/ 	.short	(.L_17 - .L_16)
.L_16:
        /*004c*/ 	.word	0x00000000
        /*0050*/ 	.short	0x0002
        /*0052*/ 	.short	0x0010
        /*0054*/ 	.byte	0x00, 0xf0, 0x11, 0x00


	//----- nvinfo : EIATTR_KPARAM_INFO
	.align		4
.L_17:
        /*0058*/ 	.byte	0x04, 0x17
        /*005a*/ 	.short	(.L_19 - .L_18)
.L_18:
        /*005c*/ 	.word	0x00000000
        /*0060*/ 	.short	0x0001
        /*0062*/ 	.short	0x0008
        /*0064*/ 	.byte	0x00, 0xf0, 0x21, 0x00


	//----- nvinfo : EIATTR_KPARAM_INFO
	.align		4
.L_19:
        /*0068*/ 	.byte	0x04, 0x17
        /*006a*/ 	.short	(.L_21 - .L_20)
.L_20:
        /*006c*/ 	.word	0x00000000
        /*0070*/ 	.short	0x0000
        /*0072*/ 	.short	0x0000
        /*0074*/ 	.byte	0x00, 0xf5, 0x21, 0x00


	//----- nvinfo : EIATTR_SPARSE_MMA_MASK
	.align		4
.L_21:
        /*0078*/ 	.byte	0x03, 0x50
        /*007a*/ 	.short	0x0000


	//----- nvinfo : EIATTR_MAXREG_COUNT
	.align		4
        /*007c*/ 	.byte	0x03, 0x1b
        /*007e*/ 	.short	0x00ff


	//----- nvinfo : EIATTR_MERCURY_ISA_VERSION
	.align		4
        /*0080*/ 	.byte	0x03, 0x5f
        /*0082*/ 	.short	0x0101


	//----- nvinfo : EIATTR_VRC_CTA_INIT_COUNT
	.align		4
        /*0084*/ 	.byte	0x02, 0x4a
	.zero		1
	.zero		1


	//----- nvinfo : EIATTR_EXIT_INSTR_OFFSETS
	.align		4
        /*0088*/ 	.byte	0x04, 0x1c
        /*008a*/ 	.short	(.L_23 - .L_22)


	//   ....[0]....
.L_22:
        /*008c*/ 	.word	0x00002740


	//   ....[1]....
        /*0090*/ 	.word	0x00002780


	//----- nvinfo : EIATTR_CBANK_PARAM_SIZE
	.align		4
.L_23:
        /*0094*/ 	.byte	0x03, 0x19
        /*0096*/ 	.short	0x0024


	//----- nvinfo : EIATTR_PARAM_CBANK
	.align		4
        /*0098*/ 	.byte	0x04, 0x0a
        /*009a*/ 	.short	(.L_25 - .L_24)
	.align		4
.L_24:
        /*009c*/ 	.word	index@(.nv.constant0._Z11sha1_kernelPyyjjjjj)
        /*00a0*/ 	.short	0x0380
        /*00a2*/ 	.short	0x0024


	//----- nvinfo : EIATTR_SW_WAR
	.align		4
.L_25:
        /*00a4*/ 	.byte	0x04, 0x36
        /*00a6*/ 	.short	(.L_27 - .L_26)
.L_26:
        /*00a8*/ 	.word	0x00000008
.L_27:


//--------------------- .nv.callgraph             --------------------------
	.section	.nv.callgraph,"",@"SHT_CUDA_CALLGRAPH"
	.align	4
	.sectionentsize	8
	.align		4
        /*0000*/ 	.word	0x00000000
	.align		4
        /*0004*/ 	.word	0xffffffff
	.align		4
        /*0008*/ 	.word	0x00000000
	.align		4
        /*000c*/ 	.word	0xfffffffe
	.align		4
        /*0010*/ 	.word	0x00000000
	.align		4
        /*0014*/ 	.word	0xfffffffd
	.align		4
        /*0018*/ 	.word	0x00000000
	.align		4
        /*001c*/ 	.word	0xfffffffc


//--------------------- .text._Z11sha1_kernelPyyjjjjj --------------------------
	.section	.text._Z11sha1_kernelPyyjjjjj,"ax",@progbits
	.align	128
        .global         _Z11sha1_kernelPyyjjjjj
        .type           _Z11sha1_kernelPyyjjjjj,@function
        .size           _Z11sha1_kernelPyyjjjjj,(.L_x_1 - _Z11sha1_kernelPyyjjjjj)
        .other          _Z11sha1_kernelPyyjjjjj,@"STO_CUDA_ENTRY STV_DEFAULT"
_Z11sha1_kernelPyyjjjjj:
.text._Z11sha1_kernelPyyjjjjj:
[----:B------:R-:W-:Y:S01]  /*0000*/  LDC R1, c[0x0][0x37c] ;  /* 0x0000df00ff017b82 */ /* 0x000fe20000000800 */
[----:B------:R-:W0:Y:S07]  /*0010*/  S2R R2, SR_CTAID.X ;  /* 0x0000000000027919 */ /* 0x000e2e0000002500 */
[----:B------:R-:W1:Y:S01]  /*0020*/  S2UR UR4, SR_CTAID.Y ;  /* 0x00000000000479c3 */ /* 0x000e620000002600 */
[----:B------:R-:W2:Y:S07]  /*0030*/  S2R R13, SR_TID.X ;  /* 0x00000000000d7919 */ /* 0x000eae0000002100 */
[----:B------:R-:W3:Y:S08]  /*0040*/  LDC.64 R6, c[0x0][0x388] ;  /* 0x0000e200ff067b82 */ /* 0x000ef00000000a00 */
[----:B------:R-:W4:Y:S08]  /*0050*/  LDC.64 R4, c[0x0][0x390] ;  /* 0x0000e400ff047b82 */ /* 0x000f300000000a00 */
[----:B------:R-:W4:Y:S01]  /*0060*/  LDC.64 R8, c[0x0][0x398] ;  /* 0x0000e600ff087b82 */ /* 0x000f220000000a00 */
[----:B-1----:R-:W-:Y:S01]  /*0070*/  UIMAD.WIDE.U32 UR4, UR4, 0x100000, URZ ;  /* 0x00100000040478a5 */ /* 0x002fe2000f8e00ff */
[----:B0-----:R-:W-:Y:S01]  /*0080*/  IMAD.WIDE.U32 R2, R2, 0x400, RZ ;  /* 0x0000040002027825 */ /* 0x001fe200078e00ff */
[----:B---3--:R-:W-:-:S02]  /*0090*/  SHF.R.U64 R15, R6, 0x10, R7 ;  /* 0x00000010060f7819 */ /* 0x008fc40000001207 */
[----:B------:R-:W-:Y:S01]  /*00a0*/  SHF.R.U64 R18, R6, 0xc, R7 ;  /* 0x0000000c06127819 */ /* 0x000fe20000001207 */
[----:B--2---:R-:W-:Y:S01]  /*00b0*/  IMAD.SHL.U32 R10, R13, 0x1000000, RZ ;  /* 0x010000000d0a7824 */ /* 0x004fe200078e00ff */
[C---:B------:R-:W-:Y:S02]  /*00c0*/  LOP3.LUT R11, R2.reuse, R13, RZ, 0xfc, !PT ;  /* 0x0000000d020b7212 */ /* 0x040fe400078efcff */
[----:B------:R-:W-:-:S03]  /*00d0*/  LOP3.LUT R0, R2, 0xf00, R13, 0xc8, !PT ;  /* 0x00000f0002007812 */ /* 0x000fc600078ec80d */
[----:B------:R-:W-:-:S05]  /*00e0*/  IMAD.SHL.U32 R11, R11, 0x1000, RZ ;  /* 0x000010000b0b7824 */ /* 0x000fca00078e00ff */
[----:B------:R-:W-:Y:S02]  /*00f0*/  LOP3.LUT R11, R0, 0xf0000, R11, 0xf8, !PT ;  /* 0x000f0000000b7812 */ /* 0x000fe400078ef80b */
[----:B------:R-:W0:Y:S02]  /*0100*/  LDC R0, c[0x0][0x3a0] ;  /* 0x0000e800ff007b82 */ /* 0x000e240000000800 */
[----:B------:R-:W-:Y:S02]  /*0110*/  LOP3.LUT R10, R11, 0xf000000, R10, 0xf8, !PT ;  /* 0x0f0000000b0a7812 */ /* 0x000fe400078ef80a */
[C---:B------:R-:W-:Y:S02]  /*0120*/  SHF.R.U64 R11, R2.reuse, 0xc, R3 ;  /* 0x0000000c020b7819 */ /* 0x040fe40000001203 */
[----:B------:R-:W-:Y:S02]  /*0130*/  LOP3.LUT R2, R2, UR4, R13, 0xfe, !PT ;  /* 0x0000000402027c12 */ /* 0x000fe4000f8efe0d */
[----:B------:R-:W-:-:S02]  /*0140*/  LOP3.LUT R12, R10, 0xf, R11, 0xf8, !PT ;  /* 0x0000000f0a0c7812 */ /* 0x000fc400078ef80b */
[----:B------:R-:W-:Y:S01]  /*0150*/  SHF.R.U64 R10, R6, 0x4, R7 ;  /* 0x00000004060a7819 */ /* 0x000fe20000001207 */
[----:B------:R-:W-:Y:S01]  /*0160*/  IMAD.SHL.U32 R17, R2, 0x100, RZ ;  /* 0x0000010002117824 */ /* 0x000fe200078e00ff */
[----:B------:R-:W-:Y:S02]  /*0170*/  LOP3.LUT R3, R3, UR5, R6, 0xfe, !PT ;  /* 0x0000000503037c12 */ /* 0x000fe4000f8efe06 */
[----:B------:R-:W-:Y:S02]  /*0180*/  LOP3.LUT R10, R10, 0xf0000, RZ, 0xc0, !PT ;  /* 0x000f00000a0a7812 */ /* 0x000fe400078ec0ff */
[C-C-:B------:R-:W-:Y:S02]  /*0190*/  SHF.R.U64 R13, R2.reuse, 0x14, R3.reuse ;  /* 0x00000014020d7819 */ /* 0x140fe40000001203 */
[----:B------:R-:W-:Y:S02]  /*01a0*/  SHF.R.U64 R11, R2, 0x4, R3 ;  /* 0x00000004020b7819 */ /* 0x000fe40000001203 */
[----:B------:R-:W-:-:S02]  /*01b0*/  LOP3.LUT R10, R10, 0xf00, R15, 0xf8, !PT ;  /* 0x00000f000a0a7812 */ /* 0x000fc400078ef80f */
[----:B----4-:R-:W-:Y:S02]  /*01c0*/  LOP3.LUT R15, R5, R9, R8, 0xac, !PT ;  /* 0x00000009050f7212 */ /* 0x010fe400078eac08 */
[C-C-:B------:R-:W-:Y:S02]  /*01d0*/  SHF.R.U64 R14, R2.reuse, 0x10, R3.reuse ;  /* 0x00000010020e7819 */ /* 0x140fe40000001203 */
[----:B------:R-:W-:Y:S01]  /*01e0*/  LOP3.LUT R13, R13, 0xf0000, RZ, 0xc0, !PT ;  /* 0x000f00000d0d7812 */ /* 0x000fe200078ec0ff */
[----:B0-----:R-:W-:Y:S01]  /*01f0*/  IMAD.IADD R15, R15, 0x1, R0 ;  /* 0x000000010f0f7824 */ /* 0x001fe200078e0200 */
[----:B------:R-:W-:Y:S02]  /*0200*/  LOP3.LUT R11, R11, 0xf0000, RZ, 0xc0, !PT ;  /* 0x000f00000b0b7812 */ /* 0x000fe400078ec0ff */
[--C-:B------:R-:W-:Y:S02]  /*0210*/  SHF.R.U64 R16, R2, 0x8, R3.reuse ;  /* 0x0000000802107819 */ /* 0x100fe40000001203 */
[----:B------:R-:W-:-:S02]  /*0220*/  LOP3.LUT R13, R13, 0xf00, R3, 0xf8, !PT ;  /* 0x00000f000d0d7812 */ /* 0x000fc400078ef803 */
[----:B------:R-:W-:Y:S02]  /*0230*/  LOP3.LUT R14, R11, 0xf00, R14, 0xf8, !PT ;  /* 0x00000f000b0e7812 */ /* 0x000fe400078ef80e */
[----:B------:R-:W-:Y:S02]  /*0240*/  SHF.L.W.U32.HI R11, R5, 0x1e, R5 ;  /* 0x0000001e050b7819 */ /* 0x000fe40000010e05 */
[----:B------:R-:W-:Y:S02]  /*0250*/  LOP3.LUT R13, R13, 0xf000000, R16, 0xf8, !PT ;  /* 0x0f0000000d0d7812 */ /* 0x000fe400078ef810 */
[C---:B------:R-:W-:Y:S02]  /*0260*/  LOP3.LUT R16, R4.reuse, R8, R11, 0xac, !PT ;  /* 0x0000000804107212 */ /* 0x040fe400078eac0b */
[----:B------:R-:W-:Y:S02]  /*0270*/  LEA.HI R15, R4, R15, R4, 0x5 ;  /* 0x0000000f040f7211 */ /* 0x000fe400078f2804 */
[----:B------:R-:W-:Y:S01]  /*0280*/  LOP3.LUT R0, R12, 0x40404040, RZ, 0xfc, !PT ;  /* 0x404040400c007812 */ /* 0x000fe200078efcff */
[----:B------:R-:W-:Y:S01]  /*0290*/  IMAD.IADD R16, R16, 0x1, R9 ;  /* 0x0000000110107824 */ /* 0x000fe200078e0209 */
[----:B------:R-:W-:Y:S01]  /*02a0*/  LOP3.LUT R14, R14, 0xf000000, R17, 0xf8, !PT ;  /* 0x0f0000000e0e7812 */ /* 0x000fe200078ef811 */
[----:B------:R-:W-:Y:S01]  /*02b0*/  IMAD.SHL.U32 R9, R6, 0x100, RZ ;  /* 0x0000010006097824 */ /* 0x000fe200078e00ff */
[----:B------:R-:W-:-:S02]  /*02c0*/  SHF.R.U64 R17, R2, 0x1c, R3 ;  /* 0x0000001c02117819 */ /* 0x000fc40000001203 */
[----:B------:R-:W-:Y:S02]  /*02d0*/  SHF.L.W.U32.HI R12, R4, 0x1e, R4 ;  /* 0x0000001e040c7819 */ /* 0x000fe40000010e04 */
[----:B------:R-:W-:Y:S02]  /*02e0*/  IADD3 R15, PT, PT, R15, 0x5a827999, R0 ;  /* 0x5a8279990f0f7810 */ /* 0x000fe40007ffe000 */
[----:B------:R-:W-:Y:S02]  /*02f0*/  LOP3.LUT R14, R14, 0xf, R17, 0xf8, !PT ;  /* 0x0000000f0e0e7812 */ /* 0x000fe400078ef811 */
[----:B------:R-:W-:Y:S02]  /*0300*/  LOP3.LUT R17, R11, R15, R12, 0xb8, !PT ;  /* 0x0000000f0b117212 */ /* 0x000fe400078eb80c */
[----:B------:R-:W-:Y:S02]  /*0310*/  LOP3.LUT R7, R14, 0x40404040, RZ, 0xfc, !PT ;  /* 0x404040400e077812 */ /* 0x000fe400078efcff */
[----:B------:R-:W-:Y:S01]  /*0320*/  LEA.HI R16, R15, R16, R15, 0x5 ;  /* 0x000000100f107211 */ /* 0x000fe200078f280f */
[----:B------:R-:W-:Y:S01]  /*0330*/  IMAD.IADD R17, R17, 0x1, R8 ;  /* 0x0000000111117824 */ /* 0x000fe200078e0208 */
[----:B------:R-:W-:-:S02]  /*0340*/  LOP3.LUT R10, R10, 0xf000000, R9, 0xf8, !PT ;  /* 0x0f0000000a0a7812 */ /* 0x000fc400078ef809 */
[----:B------:R-:W-:Y:S02]  /*0350*/  LOP3.LUT R9, R13, 0xf, R18, 0xf8, !PT ;  /* 0x0000000f0d097812 */ /* 0x000fe400078ef812 */
[----:B------:R-:W-:Y:S02]  /*0360*/  IADD3 R16, PT, PT, R16, 0x5a827999, R7 ;  /* 0x5a82799910107810 */ /* 0x000fe40007ffe007 */
[----:B------:R-:W-:Y:S02]  /*0370*/  SHF.L.W.U32.HI R13, R15, 0x1e, R15 ;  /* 0x0000001e0f0d7819 */ /* 0x000fe40000010e0f */
[----:B------:R-:W-:Y:S02]  /*0380*/  SHF.R.U32.HI R15, RZ, 0x1c, R6 ;  /* 0x0000001cff0f7819 */ /* 0x000fe40000011606 */
[----:B------:R-:W-:Y:S02]  /*0390*/  LOP3.LUT R6, R9, 0x40404040, RZ, 0xfc, !PT ;  /* 0x4040404009067812 */ /* 0x000fe400078efcff */
[----:B------:R-:W-:-:S02]  /*03a0*/  LEA.HI R17, R16, R17, R16, 0x5 ;  /* 0x0000001110117211 */ /* 0x000fc400078f2810 */
[----:B------:R-:W-:Y:S02]  /*03b0*/  LOP3.LUT R14, R12, R16, R13, 0xb8, !PT ;  /* 0x000000100c0e7212 */ /* 0x000fe400078eb80d */
[----:B------:R-:W-:Y:S02]  /*03c0*/  LOP3.LUT R18, R10, R15, RZ, 0xfc, !PT ;  /* 0x0000000f0a127212 */ /* 0x000fe400078efcff */
[----:B------:R-:W-:Y:S01]  /*03d0*/  IADD3 R8, PT, PT, R17, 0x5a827999, R6 ;  /* 0x5a82799911087810 */ /* 0x000fe20007ffe006 */
[----:B------:R-:W-:Y:S01]  /*03e0*/  IMAD.IADD R11, R11, 0x1, R14 ;  /* 0x000000010b0b7824 */ /* 0x000fe200078e020e */
[----:B------:R-:W-:Y:S02]  /*03f0*/  SHF.L.W.U32.HI R15, R16, 0x1e, R16 ;  /* 0x0000001e100f7819 */ /* 0x000fe40000010e10 */
[----:B------:R-:W-:Y:S02]  /*0400*/  LOP3.LUT R6, R18, 0x40404040, RZ, 0xfc, !PT ;  /* 0x4040404012067812 */ /* 0x000fe400078efcff */
[----:B------:R-:W-:-:S02]  /*0410*/  LOP3.LUT R17, R13, R8, R15, 0xb8, !PT ;  /* 0x000000080d117212 */ /* 0x000fc400078eb80f */
[C-C-:B------:R-:W-:Y:S02]  /*0420*/  LEA.HI R11, R8.reuse, R11, R8.reuse, 0x5 ;  /* 0x0000000b080b7211 */ /* 0x140fe400078f2808 */
[----:B------:R-:W-:Y:S01]  /*0430*/  SHF.L.W.U32.HI R8, R8, 0x1e, R8 ;  /* 0x0000001e08087819 */ /* 0x000fe20000010e08 */
[----:B------:R-:W-:Y:S01]  /*0440*/  IMAD.IADD R17, R12, 0x1, R17 ;  /* 0x000000010c117824 */ /* 0x000fe200078e0211 */
[----:B------:R-:W-:Y:S02]  /*0450*/  IADD3 R6, PT, PT, R11, 0x5a827999, R6 ;  /* 0x5a8279990b067810 */ /* 0x000fe40007ffe006 */
[----:B------:R-:W-:Y:S02]  /*0460*/  LOP3.LUT R0, R0, 0x40404040, R9, 0x1e, !PT ;  /* 0x4040404000007812 */ /* 0x000fe400078e1e09 */
[----:B------:R-:W-:Y:S02]  /*0470*/  LOP3.LUT R10, R15, R6, R8, 0xb8, !PT ;  /* 0x000000060f0a7212 */ /* 0x000fe400078eb808 */
[----:B------:R-:W-:-:S02]  /*0480*/  LEA.HI R17, R6, R17, R6, 0x5 ;  /* 0x0000001106117211 */ /* 0x000fc400078f2806 */
[----:B------:R-:W-:Y:S01]  /*0490*/  SHF.L.W.U32.HI R11, R6, 0x1e, R6 ;  /* 0x0000001e060b7819 */ /* 0x000fe20000010e06 */
[----:B------:R-:W-:Y:S01]  /*04a0*/  IMAD.IADD R10, R13, 0x1, R10 ;  /* 0x000000010d0a7824 */ /* 0x000fe200078e020a */
[----:B------:R-:W-:Y:S01]  /*04b0*/  LOP3.LUT R7, R7, 0x40404040, R18, 0x1e, !PT ;  /* 0x4040404007077812 */ /* 0x000fe200078e1e12 */
[----:B------:R-:W-:-:S05]  /*04c0*/  VIADD R17, R17, 0x5a827999 ;  /* 0x5a82799911117836 */ /* 0x000fca0000000000 */
[C---:B------:R-:W-:Y:S02]  /*04d0*/  LEA.HI R10, R17.reuse, R10, R17, 0x5 ;  /* 0x0000000a110a7211 */ /* 0x040fe400078f2811 */
[----:B------:R-:W-:Y:S02]  /*04e0*/  LOP3.LUT R6, R8, R17, R11, 0xb8, !PT ;  /* 0x0000001108067212 */ /* 0x000fe400078eb80b */
[----:B------:R-:W-:Y:S01]  /*04f0*/  SHF.L.W.U32.HI R12, R17, 0x1e, R17 ;  /* 0x0000001e110c7819 */ /* 0x000fe20000010e11 */
[----:B------:R-:W-:Y:S02]  /*0500*/  VIADD R10, R10, 0x5a827999 ;  /* 0x5a8279990a0a7836 */ /* 0x000fe40000000000 */
[----:B------:R-:W-:-:S03]  /*0510*/  IMAD.IADD R15, R15, 0x1, R6 ;  /* 0x000000010f0f7824 */ /* 0x000fc600078e0206 */
[----:B------:R-:W-:Y:S02]  /*0520*/  LOP3.LUT R13, R11, R10, R12, 0xb8, !PT ;  /* 0x0000000a0b0d7212 */ /* 0x000fe400078eb80c */
[----:B------:R-:W-:-:S03]  /*0530*/  LEA.HI R15, R10, R15, R10, 0x5 ;  /* 0x0000000f0a0f7211 */ /* 0x000fc600078f280a */
[----:B------:R-:W-:Y:S01]  /*0540*/  IMAD.IADD R8, R8, 0x1, R13 ;  /* 0x0000000108087824 */ /* 0x000fe200078e020d */
[----:B------:R-:W-:Y:S01]  /*0550*/  SHF.L.W.U32.HI R13, R10, 0x1e, R10 ;  /* 0x0000001e0a0d7819 */ /* 0x000fe20000010e0a */
        /* <DEDUP_REMOVED lines=27> */
[C-C-:B------:R-:W-:Y:S02]  /*0710*/  LEA.HI R15, R10.reuse, R15, R10.reuse, 0x5 ;  /* 0x0000000f0a0f7211 */ /* 0x140fe400078f280a */
[----:B------:R-:W-:Y:S01]  /*0720*/  SHF.L.W.U32.HI R10, R10, 0x1e, R10 ;  /* 0x0000001e0a0a7819 */ /* 0x000fe20000010e0a */
[----:B------:R-:W-:Y:S02]  /*0730*/  IMAD.IADD R8, R8, 0x1, R13 ;  /* 0x0000000108087824 */ /* 0x000fe400078e020d */
[----:B------:R-:W-:-:S05]  /*0740*/  VIADD R15, R15, 0x5a827999 ;  /* 0x5a8279990f0f7836 */ /* 0x000fca0000000000 */
[C-C-:B------:R-:W-:Y:S02]  /*0750*/  LEA.HI R8, R15.reuse, R8, R15.reuse, 0x5 ;  /* 0x000000080f087211 */ /* 0x140fe400078f280f */
        /* <DEDUP_REMOVED lines=8> */
[----:B------:R-:W-:Y:S01]  /*07e0*/  VIADD R14, R14, 0x5a827999 ;  /* 0x5a8279990e0e7836 */ /* 0x000fe20000000000 */
[----:B------:R-:W-:-:S04]  /*07f0*/  SHF.L.W.U32.HI R12, R0, 0x1, R0 ;  /* 0x00000001000c7819 */ /* 0x000fc80000010e00 */
[--C-:B------:R-:W-:Y:S02]  /*0800*/  LEA.HI R15, R14, R15, R14.reuse, 0x5 ;  /* 0x0000000f0e0f7211 */ /* 0x100fe400078f280e */
[----:B------:R-:W-:Y:S02]  /*0810*/  LOP3.LUT R17, R6, R14, R11, 0xb8, !PT ;  /* 0x0000000e06117212 */ /* 0x000fe400078eb80b */
[----:B------:R-:W-:Y:S01]  /*0820*/  SHF.L.W.U32.HI R8, R14, 0x1e, R14 ;  /* 0x0000001e0e087819 */ /* 0x000fe20000010e0e */
[C---:B------:R-:W-:Y:S01]  /*0830*/  VIADD R13, R15.reuse, 0x5a8280a1 ;  /* 0x5a8280a10f0d7836 */ /* 0x040fe20000000000 */
[----:B------:R-:W-:Y:S01]  /*0840*/  IADD3 R16, PT, PT, -R15, -0x5a8280a2, RZ ;  /* 0xa57d7f5e0f107810 */ /* 0x000fe20007ffe1ff */
[----:B------:R-:W-:-:S03]  /*0850*/  IMAD.IADD R10, R10, 0x1, R17 ;  /* 0x000000010a0a7824 */ /* 0x000fc600078e0211 */
[C---:B------:R-:W-:Y:S02]  /*0860*/  LOP3.LUT R14, R13.reuse, R8, RZ, 0xc0, !PT ;  /* 0x000000080d0e7212 */ /* 0x040fe400078ec0ff */
[C-C-:B------:R-:W-:Y:S02]  /*0870*/  LEA.HI R15, R13.reuse, R10, R13.reuse, 0x5 ;  /* 0x0000000a0d0f7211 */ /* 0x140fe400078f280d */
[----:B------:R-:W-:Y:S02]  /*0880*/  LOP3.LUT R17, R14, R11, R16, 0xf8, !PT ;  /* 0x0000000b0e117212 */ /* 0x000fe400078ef810 */
[----:B------:R-:W-:Y:S02]  /*0890*/  SHF.L.W.U32.HI R13, R13, 0x1e, R13 ;  /* 0x0000001e0d0d7819 */ /* 0x000fe40000010e0d */
[----:B------:R-:W-:Y:S01]  /*08a0*/  IADD3 R15, PT, PT, R15, 0x5a827999, R12 ;  /* 0x5a8279990f0f7810 */ /* 0x000fe20007ffe00c */
[----:B------:R-:W-:Y:S01]  /*08b0*/  IMAD.IADD R6, R6, 0x1, R17 ;  /* 0x0000000106067824 */ /* 0x000fe200078e0211 */
[----:B------:R-:W-:-:S02]  /*08c0*/  SHF.L.W.U32.HI R14, R7, 0x1, R7 ;  /* 0x00000001070e7819 */ /* 0x000fc40000010e07 */
[----:B------:R-:W-:Y:S02]  /*08d0*/  LOP3.LUT R0, R8, R15, R13, 0xb8, !PT ;  /* 0x0000000f08007212 */ /* 0x000fe400078eb80d */
[C-C-:B------:R-:W-:Y:S01]  /*08e0*/  LEA.HI R7, R15.reuse, R6, R15.reuse, 0x5 ;  /* 0x000000060f077211 */ /* 0x140fe200078f280f */
[----:B------:R-:W-:Y:S01]  /*08f0*/  IMAD.SHL.U32 R25, R14, 0x2, RZ ;  /* 0x000000020e197824 */ /* 0x000fe200078e00ff */
[----:B------:R-:W-:Y:S01]  /*0900*/  SHF.L.W.U32.HI R6, R15, 0x1e, R15 ;  /* 0x0000001e0f067819 */ /* 0x000fe20000010e0f */
[----:B------:R-:W-:Y:S01]  /*0910*/  IMAD.IADD R16, R11, 0x1, R0 ;  /* 0x000000010b107824 */ /* 0x000fe200078e0200 */
[----:B------:R-:W-:Y:S02]  /*0920*/  IADD3 R7, PT, PT, R7, 0x5a827999, R14 ;  /* 0x5a82799907077810 */ /* 0x000fe40007ffe00e */
[----:B------:R-:W-:Y:S02]  /*0930*/  LOP3.LUT R0, R9, 0x40404748, RZ, 0x3c, !PT ;  /* 0x4040474809007812 */ /* 0x000fe400078e3cff */
[----:B------:R-:W-:-:S02]  /*0940*/  LOP3.LUT R15, R13, R7, R6, 0xb8, !PT ;  /* 0x000000070d0f7212 */ /* 0x000fc400078eb806 */
[----:B------:R-:W-:Y:S02]  /*0950*/  SHF.L.W.U32.HI R10, R9, 0x1, R0 ;  /* 0x00000001090a7819 */ /* 0x000fe40000010e00 */
[C---:B------:R-:W-:Y:S01]  /*0960*/  LEA.HI R9, R7.reuse, R16, R7, 0x5 ;  /* 0x0000001007097211 */ /* 0x040fe200078f2807 */
[----:B------:R-:W-:Y:S01]  /*0970*/  IMAD.IADD R8, R8, 0x1, R15 ;  /* 0x0000000108087824 */ /* 0x000fe200078e020f */
[----:B------:R-:W-:Y:S02]  /*0980*/  LOP3.LUT R11, R12, 0x40404040, R18, 0x1e, !PT ;  /* 0x404040400c0b7812 */ /* 0x000fe400078e1e12 */
[----:B------:R-:W-:Y:S02]  /*0990*/  SHF.L.W.U32.HI R7, R7, 0x1e, R7 ;  /* 0x0000001e07077819 */ /* 0x000fe40000010e07 */
[----:B------:R-:W-:Y:S02]  /*09a0*/  IADD3 R9, PT, PT, R9, 0x5a827999, R10 ;  /* 0x5a82799909097810 */ /* 0x000fe40007ffe00a */
[----:B------:R-:W-:-:S02]  /*09b0*/  SHF.L.W.U32.HI R18, R18, 0x1, R11 ;  /* 0x0000000112127819 */ /* 0x000fc40000010e0b */
[C---:B------:R-:W-:Y:S02]  /*09c0*/  LOP3.LUT R16, R9.reuse, R7, R6, 0x96, !PT ;  /* 0x0000000709107212 */ /* 0x040fe400078e9606 */
[C-C-:B------:R-:W-:Y:S02]  /*09d0*/  LEA.HI R15, R9.reuse, R8, R9.reuse, 0x5 ;  /* 0x00000008090f7211 */ /* 0x140fe400078f2809 */
[----:B------:R-:W-:Y:S01]  /*09e0*/  SHF.L.W.U32.HI R8, R9, 0x1e, R9 ;  /* 0x0000001e09087819 */ /* 0x000fe20000010e09 */
[----:B------:R-:W-:Y:S01]  /*09f0*/  IMAD.IADD R16, R13, 0x1, R16 ;  /* 0x000000010d107824 */ /* 0x000fe200078e0210 */
[----:B------:R-:W-:Y:S02]  /*0a00*/  IADD3 R15, PT, PT, R15, 0x5a827999, R18 ;  /* 0x5a8279990f0f7810 */ /* 0x000fe40007ffe012 */
[----:B------:R-:W-:Y:S02]  /*0a10*/  SHF.L.W.U32.HI R13, R0, 0x2, R0 ;  /* 0x00000002000d7819 */ /* 0x000fe40000010e00 */
[----:B------:R-:W-:-:S02]  /*0a20*/  LOP3.LUT R9, R15, R8, R7, 0x96, !PT ;  /* 0x000000080f097212 */ /* 0x000fc400078e9607 */
[C-C-:B------:R-:W-:Y:S02]  /*0a30*/  LEA.HI R16, R15.reuse, R16, R15.reuse, 0x5 ;  /* 0x000000100f107211 */ /* 0x140fe400078f280f */
[----:B------:R-:W-:Y:S01]  /*0a40*/  SHF.L.W.U32.HI R15, R15, 0x1e, R15 ;  /* 0x0000001e0f0f7819 */ /* 0x000fe20000010e0f */
[----:B------:R-:W-:Y:S01]  /*0a50*/  IMAD.IADD R9, R6, 0x1, R9 ;  /* 0x0000000106097824 */ /* 0x000fe200078e0209 */
[----:B------:R-:W-:Y:S02]  /*0a60*/  IADD3 R16, PT, PT, R16, 0x6ed9eba1, R25 ;  /* 0x6ed9eba110107810 */ /* 0x000fe40007ffe019 */
[----:B------:R-:W-:Y:S02]  /*0a70*/  SHF.L.W.U32.HI R11, R11, 0x2, R11 ;  /* 0x000000020b0b7819 */ /* 0x000fe40000010e0b */
[C---:B------:R-:W-:Y:S02]  /*0a80*/  LOP3.LUT R6, R16.reuse, R15, R8, 0x96, !PT ;  /* 0x0000000f10067212 */ /* 0x040fe400078e9608 */
[----:B------:R-:W-:-:S03]  /*0a90*/  LEA.HI R0, R16, R9, R16, 0x5 ;  /* 0x0000000910007211 */ /* 0x000fc600078f2810 */
[----:B------:R-:W-:Y:S01]  /*0aa0*/  IMAD.IADD R6, R7, 0x1, R6 ;  /* 0x0000000107067824 */ /* 0x000fe200078e0206 */
[----:B------:R-:W-:Y:S02]  /*0ab0*/  IADD3 R17, PT, PT, R0, 0x6ed9eba1, R13 ;  /* 0x6ed9eba100117810 */ /* 0x000fe40007ffe00d */
[----:B------:R-:W-:Y:S02]  /*0ac0*/  SHF.L.W.U32.HI R0, R16, 0x1e, R16 ;  /* 0x0000001e10007819 */ /* 0x000fe40000010e10 */
[C---:B------:R-:W-:Y:S02]  /*0ad0*/  LEA.HI R6, R17.reuse, R6, R17, 0x5 ;  /* 0x0000000611067211 */ /* 0x040fe400078f2811 */
[C---:B------:R-:W-:Y:S02]  /*0ae0*/  LOP3.LUT R7, R17.reuse, R0, R15, 0x96, !PT ;  /* 0x0000000011077212 */ /* 0x040fe400078e960f */
[----:B------:R-:W-:Y:S02]  /*0af0*/  SHF.L.W.U32.HI R17, R17, 0x1e, R17 ;  /* 0x0000001e11117819 */ /* 0x000fe40000010e11 */
[----:B------:R-:W-:Y:S01]  /*0b00*/  IADD3 R6, PT, PT, R6, 0x6ed9eba1, R11 ;  /* 0x6ed9eba106067810 */ /* 0x000fe20007ffe00b */
[----:B------:R-:W-:Y:S01]  /*0b10*/  IMAD.IADD R7, R8, 0x1, R7 ;  /* 0x0000000108077824 */ /* 0x000fe200078e0207 */
[----:B------:R-:W-:-:S02]  /*0b20*/  LOP3.LUT R16, R25, 0x708, RZ, 0x3c, !PT ;  /* 0x0000070819107812 */ /* 0x000fc400078e3cff */
[C---:B------:R-:W-:Y:S02]  /*0b30*/  LOP3.LUT R20, R6.reuse, R17, R0, 0x96, !PT ;  /* 0x0000001106147212 */ /* 0x040fe400078e9600 */
[----:B------:R-:W-:Y:S02]  /*0b40*/  SHF.L.W.U32.HI R9, R25, 0x1, R16 ;  /* 0x0000000119097819 */ /* 0x000fe40000010e10 */
[----:B------:R-:W-:Y:S01]  /*0b50*/  LEA.HI R8, R6, R7, R6, 0x5 ;  /* 0x0000000706087211 */ /* 0x000fe200078f2806 */
[----:B------:R-:W-:Y:S01]  /*0b60*/  IMAD.IADD R15, R15, 0x1, R20 ;  /* 0x000000010f0f7824 */ /* 0x000fe200078e0214 */
[----:B------:R-:W-:Y:S02]  /*0b70*/  LOP3.LUT R16, R12, R13, RZ, 0x3c, !PT ;  /* 0x0000000d0c107212 */ /* 0x000fe400078e3cff */
[----:B------:R-:W-:Y:S02]  /*0b80*/  IADD3 R8, PT, PT, R8, 0x6ed9eba1, R9 ;  /* 0x6ed9eba108087810 */ /* 0x000fe40007ffe009 */
[----:B------:R-:W-:-:S02]  /*0b90*/  SHF.L.W.U32.HI R6, R6, 0x1e, R6 ;  /* 0x0000001e06067819 */ /* 0x000fc40000010e06 */
[----:B------:R-:W-:Y:S02]  /*0ba0*/  SHF.L.W.U32.HI R7, R13, 0x1, R16 ;  /* 0x000000010d077819 */ /* 0x000fe40000010e10 */
[C---:B------:R-:W-:Y:S02]  /*0bb0*/  LOP3.LUT R19, R8.reuse, R6, R17, 0x96, !PT ;  /* 0x0000000608137212 */ /* 0x040fe400078e9611 */
[C-C-:B------:R-:W-:Y:S02]  /*0bc0*/  LEA.HI R16, R8.reuse, R15, R8.reuse, 0x5 ;  /* 0x0000000f08107211 */ /* 0x140fe400078f2808 */
[----:B------:R-:W-:Y:S01]  /*0bd0*/  SHF.L.W.U32.HI R15, R8, 0x1e, R8 ;  /* 0x0000001e080f7819 */ /* 0x000fe20000010e08 */
[----:B------:R-:W-:Y:S01]  /*0be0*/  IMAD.IADD R19, R0, 0x1, R19 ;  /* 0x0000000100137824 */ /* 0x000fe200078e0213 */
[----:B------:R-:W-:Y:S02]  /*0bf0*/  IADD3 R16, PT, PT, R16, 0x6ed9eba1, R7 ;  /* 0x6ed9eba110107810 */ /* 0x000fe40007ffe007 */
[----:B------:R-:W-:-:S02]  /*0c00*/  LOP3.LUT R20, R14, R11, RZ, 0x3c, !PT ;  /* 0x0000000b0e147212 */ /* 0x000fc400078e3cff */
[C---:B------:R-:W-:Y:S02]  /*0c10*/  LOP3.LUT R0, R16.reuse, R15, R6, 0x96, !PT ;  /* 0x0000000f10007212 */ /* 0x040fe400078e9606 */
[----:B------:R-:W-:Y:S02]  /*0c20*/  SHF.L.W.U32.HI R20, R11, 0x1, R20 ;  /* 0x000000010b147819 */ /* 0x000fe40000010e14 */
[C---:B------:R-:W-:Y:S01]  /*0c30*/  LEA.HI R19, R16.reuse, R19, R16, 0x5 ;  /* 0x0000001310137211 */ /* 0x040fe200078f2810 */
[----:B------:R-:W-:Y:S01]  /*0c40*/  IMAD.IADD R8, R17, 0x1, R0 ;  /* 0x0000000111087824 */ /* 0x000fe200078e0200 */
[----:B------:R-:W-:Y:S02]  /*0c50*/  SHF.L.W.U32.HI R22, R16, 0x1e, R16 ;  /* 0x0000001e10167819 */ /* 0x000fe40000010e10 */
        /* <DEDUP_REMOVED lines=9> */
[----:B------:R-:W-:Y:S02]  /*0cf0*/  LOP3.LUT R6, R24, R19, R22, 0x96, !PT ;  /* 0x0000001318067212 */ /* 0x000fe400078e9616 */
[----:B------:R-:W-:Y:S02]  /*0d00*/  SHF.L.W.U32.HI R0, R0, 0x1, R0 ;  /* 0x0000000100007819 */ /* 0x000fe40000010e00 */
[C---:B------:R-:W-:Y:S01]  /*0d10*/  LEA.HI R21, R24.reuse, R21, R24, 0x5 ;  /* 0x0000001518157211 */ /* 0x040fe200078f2818 */
[----:B------:R-:W-:Y:S01]  /*0d20*/  IMAD.IADD R8, R15, 0x1, R6 ;  /* 0x000000010f087824 */ /* 0x000fe200078e0206 */
[----:B------:R-:W-:Y:S02]  /*0d30*/  SHF.L.W.U32.HI R24, R24, 0x1e, R24 ;  /* 0x0000001e18187819 */ /* 0x000fe40000010e18 */
[----:B------:R-:W-:Y:S02]  /*0d40*/  IADD3 R21, PT, PT, R21, 0x6ed9eba1, R0 ;  /* 0x6ed9eba115157810 */ /* 0x000fe40007ffe000 */
[----:B------:R-:W-:-:S02]  /*0d50*/  LOP3.LUT R6, R25, R20, RZ, 0x3c, !PT ;  /* 0x0000001419067212 */ /* 0x000fc400078e3cff */
[C---:B------:R-:W-:Y:S02]  /*0d60*/  LOP3.LUT R17, R13.reuse, R16, RZ, 0x3c, !PT ;  /* 0x000000100d117212 */ /* 0x040fe400078e3cff */
[----:B------:R-:W-:Y:S02]  /*0d70*/  LOP3.LUT R26, R13, 0x708, R16, 0x96, !PT ;  /* 0x000007080d1a7812 */ /* 0x000fe400078e9610 */
[C---:B------:R-:W-:Y:S02]  /*0d80*/  LOP3.LUT R23, R21.reuse, R24, R19, 0x96, !PT ;  /* 0x0000001815177212 */ /* 0x040fe400078e9613 */
[----:B------:R-:W-:Y:S02]  /*0d90*/  SHF.L.W.U32.HI R6, R6, 0x1, R6 ;  /* 0x0000000106067819 */ /* 0x000fe40000010e06 */
[----:B------:R-:W-:Y:S01]  /*0da0*/  LEA.HI R15, R21, R8, R21, 0x5 ;  /* 0x00000008150f7211 */ /* 0x000fe200078f2815 */
[----:B------:R-:W-:Y:S01]  /*0db0*/  IMAD.IADD R22, R22, 0x1, R23 ;  /* 0x0000000116167824 */ /* 0x000fe200078e0217 */
[----:B------:R-:W-:-:S02]  /*0dc0*/  SHF.L.W.U32.HI R8, R17, 0x1, R26 ;  /* 0x0000000111087819 */ /* 0x000fc40000010e1a */
[----:B------:R-:W-:Y:S02]  /*0dd0*/  SHF.L.W.U32.HI R17, R21, 0x1e, R21 ;  /* 0x0000001e15117819 */ /* 0x000fe40000010e15 */
[----:B------:R-:W-:Y:S02]  /*0de0*/  IADD3 R15, PT, PT, R15, 0x6ed9eba1, R6 ;  /* 0x6ed9eba10f0f7810 */ /* 0x000fe40007ffe006 */
[----:B------:R-:W-:Y:S02]  /*0df0*/  LOP3.LUT R23, R11, R0, RZ, 0x3c, !PT ;  /* 0x000000000b177212 */ /* 0x000fe400078e3cff */
[----:B------:R-:W-:Y:S02]  /*0e00*/  LOP3.LUT R26, R12, R11, R0, 0x96, !PT ;  /* 0x0000000b0c1a7212 */ /* 0x000fe400078e9600 */
[----:B------:R-:W-:Y:S02]  /*0e10*/  LOP3.LUT R28, R15, R17, R24, 0x96, !PT ;  /* 0x000000110f1c7212 */ /* 0x000fe400078e9618 */
[----:B------:R-:W-:-:S02]  /*0e20*/  SHF.L.W.U32.HI R23, R23, 0x1, R26 ;  /* 0x0000000117177819 */ /* 0x000fc40000010e1a */
[----:B------:R-:W-:Y:S01]  /*0e30*/  LOP3.LUT R26, R14, R9, R6, 0x96, !PT ;  /* 0x000000090e1a7212 */ /* 0x000fe200078e9606 */
[----:B------:R-:W-:Y:S01]  /*0e40*/  IMAD.IADD R19, R19, 0x1, R28 ;  /* 0x0000000113137824 */ /* 0x000fe200078e021c */
[C-C-:B------:R-:W-:Y:S02]  /*0e50*/  LEA.HI R21, R15.reuse, R22, R15.reuse, 0x5 ;  /* 0x000000160f157211 */ /* 0x140fe400078f280f */
[----:B------:R-:W-:Y:S02]  /*0e60*/  LOP3.LUT R28, R26, 0x708, RZ, 0x3c, !PT ;  /* 0x000007081a1c7812 */ /* 0x000fe400078e3cff */
[----:B------:R-:W-:Y:S02]  /*0e70*/  SHF.L.W.U32.HI R22, R15, 0x1e, R15 ;  /* 0x0000001e0f167819 */ /* 0x000fe40000010e0f */
[----:B------:R-:W-:Y:S02]  /*0e80*/  IADD3 R26, PT, PT, R21, 0x6ed9eba1, R8 ;  /* 0x6ed9eba1151a7810 */ /* 0x000fe40007ffe008 */
[----:B------:R-:W-:-:S02]  /*0e90*/  LOP3.LUT R21, R9, R6, RZ, 0x3c, !PT ;  /* 0x0000000609157212 */ /* 0x000fc400078e3cff */
[C---:B------:R-:W-:Y:S02]  /*0ea0*/  LOP3.LUT R15, R26.reuse, R22, R17, 0x96, !PT ;  /* 0x000000161a0f7212 */ /* 0x040fe400078e9611 */
[----:B------:R-:W-:Y:S02]  /*0eb0*/  SHF.L.W.U32.HI R21, R21, 0x1, R28 ;  /* 0x0000000115157819 */ /* 0x000fe40000010e1c */
[----:B------:R-:W-:Y:S01]  /*0ec0*/  LEA.HI R28, R26, R19, R26, 0x5 ;  /* 0x000000131a1c7211 */ /* 0x000fe200078f281a */
[----:B------:R-:W-:Y:S01]  /*0ed0*/  IMAD.IADD R24, R24, 0x1, R15 ;  /* 0x0000000118187824 */ /* 0x000fe200078e020f */
[----:B------:R-:W-:Y:S02]  /*0ee0*/  LOP3.LUT R15, R10, R7, R8, 0x96, !PT ;  /* 0x000000070a0f7212 */ /* 0x000fe400078e9608 */
[----:B------:R-:W-:Y:S02]  /*0ef0*/  SHF.L.W.U32.HI R19, R26, 0x1e, R26 ;  /* 0x0000001e1a137819 */ /* 0x000fe40000010e1a */
[----:B------:R-:W-:-:S02]  /*0f00*/  IADD3 R27, PT, PT, R28, 0x6ed9eba1, R23 ;  /* 0x6ed9eba11c1b7810 */ /* 0x000fc40007ffe017 */
[----:B------:R-:W-:Y:S02]  /*0f10*/  LOP3.LUT R12, R15, R12, RZ, 0x3c, !PT ;  /* 0x0000000c0f0c7212 */ /* 0x000fe400078e3cff */
[C---:B------:R-:W-:Y:S02]  /*0f20*/  LOP3.LUT R26, R27.reuse, R19, R22, 0x96, !PT ;  /* 0x000000131b1a7212 */ /* 0x040fe400078e9616 */
[--C-:B------:R-:W-:Y:S02]  /*0f30*/  LEA.HI R24, R27, R24, R27.reuse, 0x5 ;  /* 0x000000181b187211 */ /* 0x100fe400078f281b */
[----:B------:R-:W-:Y:S01]  /*0f40*/  SHF.L.W.U32.HI R15, R15, 0x1, R12 ;  /* 0x000000010f0f7819 */ /* 0x000fe20000010e0c */
[----:B------:R-:W-:Y:S01]  /*0f50*/  IMAD.IADD R26, R17, 0x1, R26 ;  /* 0x00000001111a7824 */ /* 0x000fe200078e021a */
[----:B------:R-:W-:Y:S02]  /*0f60*/  SHF.L.W.U32.HI R12, R27, 0x1e, R27 ;  /* 0x0000001e1b0c7819 */ /* 0x000fe40000010e1b */
[----:B------:R-:W-:-:S02]  /*0f70*/  IADD3 R29, PT, PT, R24, 0x6ed9eba1, R21 ;  /* 0x6ed9eba1181d7810 */ /* 0x000fc40007ffe015 */
[----:B------:R-:W-:Y:S02]  /*0f80*/  LOP3.LUT R17, R18, R20, R23, 0x96, !PT ;  /* 0x0000001412117212 */ /* 0x000fe400078e9617 */
[C---:B------:R-:W-:Y:S02]  /*0f90*/  LOP3.LUT R27, R29.reuse, R12, R19, 0x96, !PT ;  /* 0x0000000c1d1b7212 */ /* 0x040fe400078e9613 */
[C-C-:B------:R-:W-:Y:S02]  /*0fa0*/  LEA.HI R26, R29.reuse, R26, R29.reuse, 0x5 ;  /* 0x0000001a1d1a7211 */ /* 0x140fe400078f281d */
[----:B------:R-:W-:Y:S01]  /*0fb0*/  SHF.L.W.U32.HI R29, R29, 0x1e, R29 ;  /* 0x0000001e1d1d7819 */ /* 0x000fe20000010e1d */
[----:B------:R-:W-:Y:S01]  /*0fc0*/  IMAD.IADD R24, R22, 0x1, R27 ;  /* 0x0000000116187824 */ /* 0x000fe200078e021b */
[----:B------:R-:W-:Y:S02]  /*0fd0*/  IADD3 R27, PT, PT, R26, 0x6ed9eba1, R15 ;  /* 0x6ed9eba11a1b7810 */ /* 0x000fe40007ffe00f */
[----:B------:R-:W-:-:S02]  /*0fe0*/  LOP3.LUT R14, R17, R14, RZ, 0x3c, !PT ;  /* 0x0000000e110e7212 */ /* 0x000fc400078e3cff */
[----:B------:R-:W-:Y:S02]  /*0ff0*/  LOP3.LUT R22, R27, R29, R12, 0x96, !PT ;  /* 0x0000001d1b167212 */ /* 0x000fe400078e960c */
[----:B------:R-:W-:Y:S02]  /*1000*/  SHF.L.W.U32.HI R17, R17, 0x1, R14 ;  /* 0x0000000111117819 */ /* 0x000fe40000010e0e */
[----:B------:R-:W-:Y:S01]  /*1010*/  LOP3.LUT R14, R25, R16, R21, 0x96, !PT ;  /* 0x00000010190e7212 */ /* 0x000fe200078e9615 */
[----:B------:R-:W-:Y:S01]  /*1020*/  IMAD.IADD R22, R19, 0x1, R22 ;  /* 0x0000000113167824 */ /* 0x000fe200078e0216 */
[----:B------:R-:W-:Y:S02]  /*1030*/  LEA.HI R24, R27, R24, R27, 0x5 ;  /* 0x000000181b187211 */ /* 0x000fe400078f281b */
[----:B------:R-:W-:Y:S02]  /*1040*/  LOP3.LUT R14, R14, R10, RZ, 0x3c, !PT ;  /* 0x0000000a0e0e7212 */ /* 0x000fe400078e3cff */
[----:B------:R-:W-:-:S02]  /*1050*/  LOP3.LUT R19, R13, R0, R15, 0x96, !PT ;  /* 0x000000000d137212 */ /* 0x000fc400078e960f */
[----:B------:R-:W-:Y:S02]  /*1060*/  SHF.L.W.U32.HI R10, R27, 0x1e, R27 ;  /* 0x0000001e1b0a7819 */ /* 0x000fe40000010e1b */
[----:B------:R-:W-:Y:S02]  /*1070*/  IADD3 R27, PT, PT, R24, 0x6ed9eba1, R17 ;  /* 0x6ed9eba1181b7810 */ /* 0x000fe40007ffe011 */
[----:B------:R-:W-:Y:S02]  /*1080*/  LOP3.LUT R18, R19, R18, RZ, 0x3c, !PT ;  /* 0x0000001213127212 */ /* 0x000fe400078e3cff */
[----:B------:R-:W-:Y:S02]  /*1090*/  SHF.L.W.U32.HI R19, R14, 0x1, R14 ;  /* 0x000000010e137819 */ /* 0x000fe40000010e0e */
[C---:B------:R-:W-:Y:S02]  /*10a0*/  LOP3.LUT R14, R27.reuse, R10, R29, 0x96, !PT ;  /* 0x0000000a1b0e7212 */ /* 0x040fe400078e961d */
[----:B------:R-:W-:-:S02]  /*10b0*/  LEA.HI R22, R27, R22, R27, 0x5 ;  /* 0x000000161b167211 */ /* 0x000fc400078f281b */
[----:B------:R-:W-:Y:S01]  /*10c0*/  SHF.L.W.U32.HI R27, R27, 0x1e, R27 ;  /* 0x0000001e1b1b7819 */ /* 0x000fe20000010e1b */
[----:B------:R-:W-:Y:S01]  /*10d0*/  IMAD.IADD R12, R12, 0x1, R14 ;  /* 0x000000010c0c7824 */ /* 0x000fe200078e020e */
[----:B------:R-:W-:Y:S02]  /*10e0*/  LOP3.LUT R14, R11, R6, R17, 0x96, !PT ;  /* 0x000000060b0e7212 */ /* 0x000fe400078e9611 */
[----:B------:R-:W-:Y:S02]  /*10f0*/  IADD3 R22, PT, PT, R22, 0x6ed9eba1, R19 ;  /* 0x6ed9eba116167810 */ /* 0x000fe40007ffe013 */
[----:B------:R-:W-:Y:S02]  /*1100*/  LOP3.LUT R14, R14, R25, RZ, 0x3c, !PT ;  /* 0x000000190e0e7212 */ /* 0x000fe400078e3cff */
[----:B------:R-:W-:Y:S02]  /*1110*/  SHF.L.W.U32.HI R18, R18, 0x1, R18 ;  /* 0x0000000112127819 */ /* 0x000fe40000010e12 */
[----:B------:R-:W-:-:S02]  /*1120*/  LEA.HI R25, R22, R12, R22, 0x5 ;  /* 0x0000000c16197211 */ /* 0x000fc400078f2816 */
[C---:B------:R-:W-:Y:S02]  /*1130*/  LOP3.LUT R24, R22.reuse, R27, R10, 0x96, !PT ;  /* 0x0000001b16187212 */ /* 0x040fe400078e960a */
[----:B------:R-:W-:Y:S02]  /*1140*/  SHF.L.W.U32.HI R22, R22, 0x1e, R22 ;  /* 0x0000001e16167819 */ /* 0x000fe40000010e16 */
[----:B------:R-:W-:Y:S01]  /*1150*/  IADD3 R12, PT, PT, R25, 0x6ed9eba1, R18 ;  /* 0x6ed9eba1190c7810 */ /* 0x000fe20007ffe012 */
[----:B------:R-:W-:Y:S01]  /*1160*/  IMAD.IADD R29, R29, 0x1, R24 ;  /* 0x000000011d1d7824 */ /* 0x000fe200078e0218 */
[----:B------:R-:W-:Y:S02]  /*1170*/  SHF.L.W.U32.HI R14, R14, 0x1, R14 ;  /* 0x000000010e0e7819 */ /* 0x000fe40000010e0e */
[C---:B------:R-:W-:Y:S02]  /*1180*/  LOP3.LUT R25, R12.reuse, R22, R27, 0x96, !PT ;  /* 0x000000160c197212 */ /* 0x040fe400078e961b */
[----:B------:R-:W-:-:S02]  /*1190*/  LEA.HI R29, R12, R29, R12, 0x5 ;  /* 0x0000001d0c1d7211 */ /* 0x000fc400078f280c */
[----:B------:R-:W-:Y:S01]  /*11a0*/  LOP3.LUT R24, R9, R8, R19, 0x96, !PT ;  /* 0x0000000809187212 */ /* 0x000fe200078e9613 */
[----:B------:R-:W-:Y:S01]  /*11b0*/  IMAD.IADD R10, R10, 0x1, R25 ;  /* 0x000000010a0a7824 */ /* 0x000fe200078e0219 */
[----:B------:R-:W-:Y:S02]  /*11c0*/  SHF.L.W.U32.HI R25, R12, 0x1e, R12 ;  /* 0x0000001e0c197819 */ /* 0x000fe40000010e0c */
[----:B------:R-:W-:Y:S02]  /*11d0*/  LOP3.LUT R12, R7, R23, R18, 0x96, !PT ;  /* 0x00000017070c7212 */ /* 0x000fe400078e9612 */
[----:B------:R-:W-:Y:S02]  /*11e0*/  IADD3 R29, PT, PT, R29, 0x6ed9eba1, R14 ;  /* 0x6ed9eba11d1d7810 */ /* 0x000fe40007ffe00e */
[----:B------:R-:W-:Y:S02]  /*11f0*/  LOP3.LUT R13, R24, R13, RZ, 0x3c, !PT ;  /* 0x0000000d180d7212 */ /* 0x000fe400078e3cff */
[----:B------:R-:W-:-:S02]  /*1200*/  LOP3.LUT R11, R12, R11, RZ, 0x3c, !PT ;  /* 0x0000000b0c0b7212 */ /* 0x000fc400078e3cff */
[----:B------:R-:W-:Y:S02]  /*1210*/  LOP3.LUT R12, R29, R25, R22, 0x96, !PT ;  /* 0x000000191d0c7212 */ /* 0x000fe400078e9616 */
[----:B------:R-:W-:Y:S02]  /*1220*/  SHF.L.W.U32.HI R13, R13, 0x1, R13 ;  /* 0x000000010d0d7819 */ /* 0x000fe40000010e0d */
[--C-:B------:R-:W-:Y:S01]  /*1230*/  LEA.HI R10, R29, R10, R29.reuse, 0x5 ;  /* 0x0000000a1d0a7211 */ /* 0x100fe200078f281d */
[----:B------:R-:W-:Y:S01]  /*1240*/  IMAD.IADD R27, R27, 0x1, R12 ;  /* 0x000000011b1b7824 */ /* 0x000fe200078e020c */
[----:B------:R-:W-:Y:S02]  /*1250*/  LOP3.LUT R12, R20, R21, R14, 0x96, !PT ;  /* 0x00000015140c7212 */ /* 0x000fe400078e960e */
[----:B------:R-:W-:Y:S02]  /*1260*/  SHF.L.W.U32.HI R24, R29, 0x1e, R29 ;  /* 0x0000001e1d187819 */ /* 0x000fe40000010e1d */
[----:B------:R-:W-:-:S02]  /*1270*/  IADD3 R26, PT, PT, R10, 0x6ed9eba1, R13 ;  /* 0x6ed9eba10a1a7810 */ /* 0x000fc40007ffe00d */
[----:B------:R-:W-:Y:S02]  /*1280*/  LOP3.LUT R10, R12, R9, RZ, 0x3c, !PT ;  /* 0x000000090c0a7212 */ /* 0x000fe400078e3cff */
[C---:B------:R-:W-:Y:S02]  /*1290*/  LOP3.LUT R9, R26.reuse, R24, R25, 0x96, !PT ;  /* 0x000000181a097212 */ /* 0x040fe400078e9619 */
[----:B------:R-:W-:Y:S02]  /*12a0*/  SHF.L.W.U32.HI R12, R11, 0x1, R11 ;  /* 0x000000010b0c7819 */ /* 0x000fe40000010e0b */
[--C-:B------:R-:W-:Y:S01]  /*12b0*/  LEA.HI R27, R26, R27, R26.reuse, 0x5 ;  /* 0x0000001b1a1b7211 */ /* 0x100fe200078f281a */
[----:B------:R-:W-:Y:S01]  /*12c0*/  IMAD.IADD R22, R22, 0x1, R9 ;  /* 0x0000000116167824 */ /* 0x000fe200078e0209 */
[----:B------:R-:W-:Y:S02]  /*12d0*/  SHF.L.W.U32.HI R9, R26, 0x1e, R26 ;  /* 0x0000001e1a097819 */ /* 0x000fe40000010e1a */
[----:B------:R-:W-:-:S02]  /*12e0*/  LOP3.LUT R26, R16, R15, R13, 0x96, !PT ;  /* 0x0000000f101a7212 */ /* 0x000fc400078e960d */
[----:B------:R-:W-:Y:S02]  /*12f0*/  IADD3 R27, PT, PT, R27, 0x6ed9eba1, R12 ;  /* 0x6ed9eba11b1b7810 */ /* 0x000fe40007ffe00c */
[----:B------:R-:W-:Y:S02]  /*1300*/  LOP3.LUT R11, R26, R7, RZ, 0x3c, !PT ;  /* 0x000000071a0b7212 */ /* 0x000fe400078e3cff */
[--C-:B------:R-:W-:Y:S02]  /*1310*/  LOP3.LUT R26, R9, R24, R27.reuse, 0xe8, !PT ;  /* 0x00000018091a7212 */ /* 0x100fe400078ee81b */
[----:B------:R-:W-:Y:S02]  /*1320*/  SHF.L.W.U32.HI R10, R10, 0x1, R10 ;  /* 0x000000010a0a7819 */ /* 0x000fe40000010e0a */
[--C-:B------:R-:W-:Y:S01]  /*1330*/  LEA.HI R29, R27, R22, R27.reuse, 0x5 ;  /* 0x000000161b1d7211 */ /* 0x100fe200078f281b */
[----:B------:R-:W-:Y:S01]  /*1340*/  IMAD.IADD R25, R25, 0x1, R26 ;  /* 0x0000000119197824 */ /* 0x000fe200078e021a */
[----:B------:R-:W-:-:S02]  /*1350*/  SHF.L.W.U32.HI R7, R27, 0x1e, R27 ;  /* 0x0000001e1b077819 */ /* 0x000fc40000010e1b */
[----:B------:R-:W-:Y:S02]  /*1360*/  LOP3.LUT R27, R0, R17, R12, 0x96, !PT ;  /* 0x00000011001b7212 */ /* 0x000fe400078e960c */
        /* <DEDUP_REMOVED lines=8> */
[--C-:B------:R-:W-:Y:S02]  /*13f0*/  IADD3 R26, PT, PT, R28, -0x70e44324, R11.reuse ;  /* 0x8f1bbcdc1c1a7810 */ /* 0x100fe40007ffe00b */
[----:B------:R-:W-:Y:S02]  /*1400*/  LOP3.LUT R24, R27, R16, RZ, 0x3c, !PT ;  /* 0x000000101b187212 */ /* 0x000fe400078e3cff */
[----:B------:R-:W-:Y:S02]  /*1410*/  LOP3.LUT R16, R20, R7, R26, 0xe8, !PT ;  /* 0x0000000714107212 */ /* 0x000fe400078ee81a */
[----:B------:R-:W-:-:S03]  /*1420*/  LOP3.LUT R29, R8, R18, R11, 0x96, !PT ;  /* 0x00000012081d7212 */ /* 0x000fc600078e960b */
[----:B------:R-:W-:Y:S01]  /*1430*/  IMAD.IADD R16, R9, 0x1, R16 ;  /* 0x0000000109107824 */ /* 0x000fe200078e0210 */
[----:B------:R-:W-:Y:S02]  /*1440*/  SHF.L.W.U32.HI R9, R22, 0x1, R22 ;  /* 0x0000000116097819 */ /* 0x000fe40000010e16 */
[C-C-:B------:R-:W-:Y:S02]  /*1450*/  LEA.HI R22, R26.reuse, R25, R26.reuse, 0x5 ;  /* 0x000000191a167211 */ /* 0x140fe400078f281a */
[----:B------:R-:W-:Y:S02]  /*1460*/  SHF.L.W.U32.HI R25, R26, 0x1e, R26 ;  /* 0x0000001e1a197819 */ /* 0x000fe40000010e1a */
[----:B------:R-:W-:Y:S02]  /*1470*/  IADD3 R27, PT, PT, R22, -0x70e44324, R9 ;  /* 0x8f1bbcdc161b7810 */ /* 0x000fe40007ffe009 */
[----:B------:R-:W-:Y:S02]  /*1480*/  LOP3.LUT R22, R29, R0, RZ, 0x3c, !PT ;  /* 0x000000001d167212 */ /* 0x000fe400078e3cff */
[----:B------:R-:W-:-:S02]  /*1490*/  SHF.L.W.U32.HI R0, R24, 0x1, R24 ;  /* 0x0000000118007819 */ /* 0x000fc40000010e18 */
[--C-:B------:R-:W-:Y:S02]  /*14a0*/  LEA.HI R29, R27, R16, R27.reuse, 0x5 ;  /* 0x000000101b1d7211 */ /* 0x100fe400078f281b */
[--C-:B------:R-:W-:Y:S02]  /*14b0*/  LOP3.LUT R24, R25, R20, R27.reuse, 0xe8, !PT ;  /* 0x0000001419187212 */ /* 0x100fe400078ee81b */
[----:B------:R-:W-:Y:S02]  /*14c0*/  SHF.L.W.U32.HI R16, R27, 0x1e, R27 ;  /* 0x0000001e1b107819 */ /* 0x000fe40000010e1b */
[----:B------:R-:W-:Y:S01]  /*14d0*/  IADD3 R27, PT, PT, R29, -0x70e44324, R0 ;  /* 0x8f1bbcdc1d1b7810 */ /* 0x000fe20007ffe000 */
[----:B------:R-:W-:Y:S01]  /*14e0*/  IMAD.IADD R24, R7, 0x1, R24 ;  /* 0x0000000107187824 */ /* 0x000fe200078e0218 */
[----:B------:R-:W-:Y:S02]  /*14f0*/  LOP3.LUT R7, R23, R14, R9, 0x96, !PT ;  /* 0x0000000e17077212 */ /* 0x000fe400078e9609 */
[----:B------:R-:W-:-:S02]  /*1500*/  LOP3.LUT R29, R16, R25, R27, 0xe8, !PT ;  /* 0x00000019101d7212 */ /* 0x000fc400078ee81b */
[----:B------:R-:W-:Y:S02]  /*1510*/  LOP3.LUT R7, R7, R6, RZ, 0x3c, !PT ;  /* 0x0000000607077212 */ /* 0x000fe400078e3cff */
[----:B------:R-:W-:Y:S01]  /*1520*/  SHF.L.W.U32.HI R6, R22, 0x1, R22 ;  /* 0x0000000116067819 */ /* 0x000fe20000010e16 */
[----:B------:R-:W-:Y:S01]  /*1530*/  IMAD.IADD R20, R20, 0x1, R29 ;  /* 0x0000000114147824 */ /* 0x000fe200078e021d */
[--C-:B------:R-:W-:Y:S02]  /*1540*/  LEA.HI R29, R27, R24, R27.reuse, 0x5 ;  /* 0x000000181b1d7211 */ /* 0x100fe400078f281b */
[----:B------:R-:W-:Y:S02]  /*1550*/  LOP3.LUT R22, R21, R13, R0, 0x96, !PT ;  /* 0x0000000d15167212 */ /* 0x000fe400078e9600 */
[----:B------:R-:W-:Y:S02]  /*1560*/  SHF.L.W.U32.HI R27, R27, 0x1e, R27 ;  /* 0x0000001e1b1b7819 */ /* 0x000fe40000010e1b */
[----:B------:R-:W-:-:S02]  /*1570*/  IADD3 R29, PT, PT, R29, -0x70e44324, R6 ;  /* 0x8f1bbcdc1d1d7810 */ /* 0x000fc40007ffe006 */
[----:B------:R-:W-:Y:S02]  /*1580*/  LOP3.LUT R8, R22, R8, RZ, 0x3c, !PT ;  /* 0x0000000816087212 */ /* 0x000fe400078e3cff */
[----:B------:R-:W-:Y:S02]  /*1590*/  LOP3.LUT R22, R27, R16, R29, 0xe8, !PT ;  /* 0x000000101b167212 */ /* 0x000fe400078ee81d */
[----:B------:R-:W-:Y:S02]  /*15a0*/  SHF.L.W.U32.HI R7, R7, 0x1, R7 ;  /* 0x0000000107077819 */ /* 0x000fe40000010e07 */
[--C-:B------:R-:W-:Y:S01]  /*15b0*/  LEA.HI R20, R29, R20, R29.reuse, 0x5 ;  /* 0x000000141d147211 */ /* 0x100fe200078f281d */
[----:B------:R-:W-:Y:S01]  /*15c0*/  IMAD.IADD R25, R25, 0x1, R22 ;  /* 0x0000000119197824 */ /* 0x000fe200078e0216 */
[----:B------:R-:W-:Y:S02]  /*15d0*/  SHF.L.W.U32.HI R22, R29, 0x1e, R29 ;  /* 0x0000001e1d167819 */ /* 0x000fe40000010e1d */
[----:B------:R-:W-:-:S02]  /*15e0*/  IADD3 R20, PT, PT, R20, -0x70e44324, R7 ;  /* 0x8f1bbcdc14147810 */ /* 0x000fc40007ffe007 */
[----:B------:R-:W-:Y:S02]  /*15f0*/  LOP3.LUT R24, R15, R12, R6, 0x96, !PT ;  /* 0x0000000c0f187212 */ /* 0x000fe400078e9606 */
[----:B------:R-:W-:Y:S02]  /*1600*/  LOP3.LUT R29, R22, R27, R20, 0xe8, !PT ;  /* 0x0000001b161d7212 */ /* 0x000fe400078ee814 */
[----:B------:R-:W-:Y:S02]  /*1610*/  SHF.L.W.U32.HI R8, R8, 0x1, R8 ;  /* 0x0000000108087819 */ /* 0x000fe40000010e08 */
[--C-:B------:R-:W-:Y:S02]  /*1620*/  LEA.HI R25, R20, R25, R20.reuse, 0x5 ;  /* 0x0000001914197211 */ /* 0x100fe400078f2814 */
[----:B------:R-:W-:Y:S01]  /*1630*/  LOP3.LUT R23, R24, R23, RZ, 0x3c, !PT ;  /* 0x0000001718177212 */ /* 0x000fe200078e3cff */
[----:B------:R-:W-:Y:S01]  /*1640*/  IMAD.IADD R24, R16, 0x1, R29 ;  /* 0x0000000110187824 */ /* 0x000fe200078e021d */
[----:B------:R-:W-:-:S02]  /*1650*/  SHF.L.W.U32.HI R20, R20, 0x1e, R20 ;  /* 0x0000001e14147819 */ /* 0x000fc40000010e14 */
[----:B------:R-:W-:Y:S02]  /*1660*/  LOP3.LUT R16, R17, R10, R7, 0x96, !PT ;  /* 0x0000000a11107212 */ /* 0x000fe400078e9607 */
[----:B------:R-:W-:Y:S02]  /*1670*/  IADD3 R29, PT, PT, R25, -0x70e44324, R8 ;  /* 0x8f1bbcdc191d7810 */ /* 0x000fe40007ffe008 */
[----:B------:R-:W-:Y:S02]  /*1680*/  LOP3.LUT R25, R16, R21, RZ, 0x3c, !PT ;  /* 0x0000001510197212 */ /* 0x000fe400078e3cff */
[----:B------:R-:W-:Y:S02]  /*1690*/  LOP3.LUT R26, R20, R22, R29, 0xe8, !PT ;  /* 0x00000016141a7212 */ /* 0x000fe400078ee81d */
[----:B------:R-:W-:Y:S02]  /*16a0*/  SHF.L.W.U32.HI R16, R23, 0x1, R23 ;  /* 0x0000000117107819 */ /* 0x000fe40000010e17 */
[--C-:B------:R-:W-:Y:S01]  /*16b0*/  LEA.HI R23, R29, R24, R29.reuse, 0x5 ;  /* 0x000000181d177211 */ /* 0x100fe200078f281d */
[----:B------:R-:W-:Y:S01]  /*16c0*/  IMAD.IADD R27, R27, 0x1, R26 ;  /* 0x000000011b1b7824 */ /* 0x000fe200078e021a */
[----:B------:R-:W-:-:S02]  /*16d0*/  SHF.L.W.U32.HI R21, R29, 0x1e, R29 ;  /* 0x0000001e1d157819 */ /* 0x000fc40000010e1d */
[----:B------:R-:W-:Y:S02]  /*16e0*/  IADD3 R26, PT, PT, R23, -0x70e44324, R16 ;  /* 0x8f1bbcdc171a7810 */ /* 0x000fe40007ffe010 */
[----:B------:R-:W-:Y:S02]  /*16f0*/  LOP3.LUT R24, R19, R11, R8, 0x96, !PT ;  /* 0x0000000b13187212 */ /* 0x000fe400078e9608 */
[--C-:B------:R-:W-:Y:S02]  /*1700*/  LOP3.LUT R23, R21, R20, R26.reuse, 0xe8, !PT ;  /* 0x0000001415177212 */ /* 0x100fe400078ee81a */
[----:B------:R-:W-:Y:S02]  /*1710*/  LOP3.LUT R24, R24, R15, RZ, 0x3c, !PT ;  /* 0x0000000f18187212 */ /* 0x000fe400078e3cff */
[----:B------:R-:W-:Y:S01]  /*1720*/  SHF.L.W.U32.HI R15, R25, 0x1, R25 ;  /* 0x00000001190f7819 */ /* 0x000fe20000010e19 */
[----:B------:R-:W-:Y:S01]  /*1730*/  IMAD.IADD R23, R22, 0x1, R23 ;  /* 0x0000000116177824 */ /* 0x000fe200078e0217 */
[----:B------:R-:W-:-:S02]  /*1740*/  LEA.HI R28, R26, R27, R26, 0x5 ;  /* 0x0000001b1a1c7211 */ /* 0x000fc400078f281a */
[----:B------:R-:W-:Y:S02]  /*1750*/  SHF.L.W.U32.HI R22, R26, 0x1e, R26 ;  /* 0x0000001e1a167819 */ /* 0x000fe40000010e1a */
[----:B------:R-:W-:Y:S02]  /*1760*/  LOP3.LUT R25, R18, R9, R16, 0x96, !PT ;  /* 0x0000000912197212 */ /* 0x000fe400078e9610 */
[----:B------:R-:W-:Y:S02]  /*1770*/  IADD3 R26, PT, PT, R28, -0x70e44324, R15 ;  /* 0x8f1bbcdc1c1a7810 */ /* 0x000fe40007ffe00f */
[----:B------:R-:W-:Y:S02]  /*1780*/  LOP3.LUT R25, R25, R17, RZ, 0x3c, !PT ;  /* 0x0000001119197212 */ /* 0x000fe400078e3cff */
[----:B------:R-:W-:Y:S02]  /*1790*/  LOP3.LUT R27, R22, R21, R26, 0xe8, !PT ;  /* 0x00000015161b7212 */ /* 0x000fe400078ee81a */
[----:B------:R-:W-:-:S02]  /*17a0*/  SHF.L.W.U32.HI R17, R24, 0x1, R24 ;  /* 0x0000000118117819 */ /* 0x000fc40000010e18 */
[--C-:B------:R-:W-:Y:S01]  /*17b0*/  LEA.HI R24, R26, R23, R26.reuse, 0x5 ;  /* 0x000000171a187211 */ /* 0x100fe200078f281a */
[----:B------:R-:W-:Y:S01]  /*17c0*/  IMAD.IADD R20, R20, 0x1, R27 ;  /* 0x0000000114147824 */ /* 0x000fe200078e021b */
[----:B------:R-:W-:Y:S02]  /*17d0*/  SHF.L.W.U32.HI R23, R26, 0x1e, R26 ;  /* 0x0000001e1a177819 */ /* 0x000fe40000010e1a */
[----:B------:R-:W-:Y:S02]  /*17e0*/  IADD3 R27, PT, PT, R24, -0x70e44324, R17 ;  /* 0x8f1bbcdc181b7810 */ /* 0x000fe40007ffe011 */
[----:B------:R-:W-:Y:S02]  /*17f0*/  LOP3.LUT R24, R14, R0, R15, 0x96, !PT ;  /* 0x000000000e187212 */ /* 0x000fe400078e960f */
[----:B------:R-:W-:Y:S02]  /*1800*/  LOP3.LUT R26, R23, R22, R27, 0xe8, !PT ;  /* 0x00000016171a7212 */ /* 0x000fe400078ee81b */
[----:B------:R-:W-:-:S02]  /*1810*/  LOP3.LUT R24, R24, R19, RZ, 0x3c, !PT ;  /* 0x0000001318187212 */ /* 0x000fc400078e3cff */
[----:B------:R-:W-:Y:S01]  /*1820*/  SHF.L.W.U32.HI R19, R25, 0x1, R25 ;  /* 0x0000000119137819 */ /* 0x000fe20000010e19 */
[----:B------:R-:W-:Y:S01]  /*1830*/  IMAD.IADD R26, R21, 0x1, R26 ;  /* 0x00000001151a7824 */ /* 0x000fe200078e021a */
[C-C-:B------:R-:W-:Y:S02]  /*1840*/  LEA.HI R28, R27.reuse, R20, R27.reuse, 0x5 ;  /* 0x000000141b1c7211 */ /* 0x140fe400078f281b */
[----:B------:R-:W-:Y:S02]  /*1850*/  SHF.L.W.U32.HI R20, R27, 0x1e, R27 ;  /* 0x0000001e1b147819 */ /* 0x000fe40000010e1b */
[----:B------:R-:W-:Y:S02]  /*1860*/  IADD3 R25, PT, PT, R28, -0x70e44324, R19 ;  /* 0x8f1bbcdc1c197810 */ /* 0x000fe40007ffe013 */
[----:B------:R-:W-:Y:S02]  /*1870*/  LOP3.LUT R21, R13, R6, R17, 0x96, !PT ;  /* 0x000000060d157212 */ /* 0x000fe400078e9611 */
[----:B------:R-:W-:-:S02]  /*1880*/  LOP3.LUT R27, R20, R23, R25, 0xe8, !PT ;  /* 0x00000017141b7212 */ /* 0x000fc400078ee819 */
[----:B------:R-:W-:Y:S02]  /*1890*/  LOP3.LUT R18, R21, R18, RZ, 0x3c, !PT ;  /* 0x0000001215127212 */ /* 0x000fe400078e3cff */
[----:B------:R-:W-:Y:S01]  /*18a0*/  SHF.L.W.U32.HI R21, R24, 0x1, R24 ;  /* 0x0000000118157819 */ /* 0x000fe20000010e18 */
[----:B------:R-:W-:Y:S01]  /*18b0*/  IMAD.IADD R24, R22, 0x1, R27 ;  /* 0x0000000116187824 */ /* 0x000fe200078e021b */
[C-C-:B------:R-:W-:Y:S02]  /*18c0*/  LEA.HI R26, R25.reuse, R26, R25.reuse, 0x5 ;  /* 0x0000001a191a7211 */ /* 0x140fe400078f2819 */
[----:B------:R-:W-:Y:S02]  /*18d0*/  SHF.L.W.U32.HI R25, R25, 0x1e, R25 ;  /* 0x0000001e19197819 */ /* 0x000fe40000010e19 */
[----:B------:R-:W-:Y:S02]  /*18e0*/  IADD3 R27, PT, PT, R26, -0x70e44324, R21 ;  /* 0x8f1bbcdc1a1b7810 */ /* 0x000fe40007ffe015 */
[----:B------:R-:W-:-:S02]  /*18f0*/  LOP3.LUT R29, R12, R7, R19, 0x96, !PT ;  /* 0x000000070c1d7212 */ /* 0x000fc400078e9613 */
[--C-:B------:R-:W-:Y:S02]  /*1900*/  LOP3.LUT R22, R25, R20, R27.reuse, 0xe8, !PT ;  /* 0x0000001419167212 */ /* 0x100fe400078ee81b */
[----:B------:R-:W-:Y:S02]  /*1910*/  LEA.HI R24, R27, R24, R27, 0x5 ;  /* 0x000000181b187211 */ /* 0x000fe400078f281b */
[----:B------:R-:W-:Y:S01]  /*1920*/  LOP3.LUT R26, R10, R8, R21, 0x96, !PT ;  /* 0x000000080a1a7212 */ /* 0x000fe200078e9615 */
[----:B------:R-:W-:Y:S01]  /*1930*/  IMAD.IADD R22, R23, 0x1, R22 ;  /* 0x0000000117167824 */ /* 0x000fe200078e0216 */
[----:B------:R-:W-:Y:S02]  /*1940*/  SHF.L.W.U32.HI R23, R18, 0x1, R18 ;  /* 0x0000000112177819 */ /* 0x000fe40000010e12 */
[----:B------:R-:W-:Y:S02]  /*1950*/  SHF.L.W.U32.HI R18, R27, 0x1e, R27 ;  /* 0x0000001e1b127819 */ /* 0x000fe40000010e1b */
[----:B------:R-:W-:-:S02]  /*1960*/  IADD3 R27, PT, PT, R24, -0x70e44324, R23 ;  /* 0x8f1bbcdc181b7810 */ /* 0x000fc40007ffe017 */
[----:B------:R-:W-:Y:S02]  /*1970*/  LOP3.LUT R14, R29, R14, RZ, 0x3c, !PT ;  /* 0x0000000e1d0e7212 */ /* 0x000fe400078e3cff */
[----:B------:R-:W-:Y:S02]  /*1980*/  LOP3.LUT R24, R26, R13, RZ, 0x3c, !PT ;  /* 0x0000000d1a187212 */ /* 0x000fe400078e3cff */
[--C-:B------:R-:W-:Y:S02]  /*1990*/  LOP3.LUT R13, R18, R25, R27.reuse, 0xe8, !PT ;  /* 0x00000019120d7212 */ /* 0x100fe400078ee81b */
[----:B------:R-:W-:Y:S02]  /*19a0*/  SHF.L.W.U32.HI R14, R14, 0x1, R14 ;  /* 0x000000010e0e7819 */ /* 0x000fe40000010e0e */
[C---:B------:R-:W-:Y:S01]  /*19b0*/  LEA.HI R29, R27.reuse, R22, R27, 0x5 ;  /* 0x000000161b1d7211 */ /* 0x040fe200078f281b */
[----:B------:R-:W-:Y:S01]  /*19c0*/  IMAD.IADD R22, R20, 0x1, R13 ;  /* 0x0000000114167824 */ /* 0x000fe200078e020d */
[----:B------:R-:W-:-:S02]  /*19d0*/  SHF.L.W.U32.HI R13, R27, 0x1e, R27 ;  /* 0x0000001e1b0d7819 */ /* 0x000fc40000010e1b */
[----:B------:R-:W-:Y:S02]  /*19e0*/  IADD3 R27, PT, PT, R29, -0x70e44324, R14 ;  /* 0x8f1bbcdc1d1b7810 */ /* 0x000fe40007ffe00e */
[----:B------:R-:W-:-:S04]  /*19f0*/  LOP3.LUT R29, R11, R16, R23, 0x96, !PT ;  /* 0x000000100b1d7212 */ /* 0x000fc800078e9617 */
[----:B------:R-:W-:Y:S02]  /*1a00*/  LOP3.LUT R20, R29, R12, RZ, 0x3c, !PT ;  /* 0x0000000c1d147212 */ /* 0x000fe400078e3cff */
[--C-:B------:R-:W-:Y:S02]  /*1a10*/  LOP3.LUT R12, R13, R18, R27.reuse, 0xe8, !PT ;  /* 0x000000120d0c7212 */ /* 0x100fe400078ee81b */
[C-C-:B------:R-:W-:Y:S02]  /*1a20*/  LEA.HI R29, R27.reuse, R22, R27.reuse, 0x5 ;  /* 0x000000161b1d7211 */ /* 0x140fe400078f281b */
[----:B------:R-:W-:Y:S01]  /*1a30*/  SHF.L.W.U32.HI R22, R27, 0x1e, R27 ;  /* 0x0000001e1b167819 */ /* 0x000fe20000010e1b */
[----:B------:R-:W-:Y:S01]  /*1a40*/  IMAD.IADD R25, R25, 0x1, R12 ;  /* 0x0000000119197824 */ /* 0x000fe200078e020c */
[----:B------:R-:W-:Y:S02]  /*1a50*/  SHF.L.W.U32.HI R12, R24, 0x1, R24 ;  /* 0x00000001180c7819 */ /* 0x000fe40000010e18 */
[----:B------:R-:W-:-:S02]  /*1a60*/  LOP3.LUT R27, R9, R15, R14, 0x96, !PT ;  /* 0x0000000f091b7212 */ /* 0x000fc400078e960e */
[----:B------:R-:W-:Y:S02]  /*1a70*/  IADD3 R26, PT, PT, R29, -0x70e44324, R12 ;  /* 0x8f1bbcdc1d1a7810 */ /* 0x000fe40007ffe00c */
[----:B------:R-:W-:Y:S02]  /*1a80*/  LOP3.LUT R24, R27, R10, RZ, 0x3c, !PT ;  /* 0x0000000a1b187212 */ /* 0x000fe400078e3cff */
[----:B------:R-:W-:Y:S02]  /*1a90*/  LOP3.LUT R29, R22, R13, R26, 0xe8, !PT ;  /* 0x0000000d161d7212 */ /* 0x000fe400078ee81a */
[----:B------:R-:W-:Y:S02]  /*1aa0*/  SHF.L.W.U32.HI R10, R20, 0x1, R20 ;  /* 0x00000001140a7819 */ /* 0x000fe40000010e14 */
[----:B------:R-:W-:Y:S01]  /*1ab0*/  LEA.HI R27, R26, R25, R26, 0x5 ;  /* 0x000000191a1b7211 */ /* 0x000fe200078f281a */
[----:B------:R-:W-:Y:S01]  /*1ac0*/  IMAD.IADD R20, R18, 0x1, R29 ;  /* 0x0000000112147824 */ /* 0x000fe200078e021d */
[----:B------:R-:W-:-:S02]  /*1ad0*/  LOP3.LUT R18, R0, R17, R12, 0x96, !PT ;  /* 0x0000001100127212 */ /* 0x000fc400078e960c */
[----:B------:R-:W-:Y:S02]  /*1ae0*/  SHF.L.W.U32.HI R25, R26, 0x1e, R26 ;  /* 0x0000001e1a197819 */ /* 0x000fe40000010e1a */
[--C-:B------:R-:W-:Y:S02]  /*1af0*/  IADD3 R27, PT, PT, R27, -0x70e44324, R10.reuse ;  /* 0x8f1bbcdc1b1b7810 */ /* 0x100fe40007ffe00a */
[----:B------:R-:W-:Y:S02]  /*1b00*/  LOP3.LUT R11, R18, R11, RZ, 0x3c, !PT ;  /* 0x0000000b120b7212 */ /* 0x000fe400078e3cff */
[--C-:B------:R-:W-:Y:S02]  /*1b10*/  LOP3.LUT R18, R25, R22, R27.reuse, 0xe8, !PT ;  /* 0x0000001619127212 */ /* 0x100fe400078ee81b */
[----:B------:R-:W-:Y:S02]  /*1b20*/  LEA.HI R29, R27, R20, R27, 0x5 ;  /* 0x000000141b1d7211 */ /* 0x000fe400078f281b */
[----:B------:R-:W-:Y:S01]  /*1b30*/  LOP3.LUT R20, R6, R19, R10, 0x96, !PT ;  /* 0x0000001306147212 */ /* 0x000fe200078e960a */
[----:B------:R-:W-:Y:S01]  /*1b40*/  IMAD.IADD R13, R13, 0x1, R18 ;  /* 0x000000010d0d7824 */ /* 0x000fe200078e0212 */
[----:B------:R-:W-:-:S02]  /*1b50*/  SHF.L.W.U32.HI R18, R24, 0x1, R24 ;  /* 0x0000000118127819 */ /* 0x000fc40000010e18 */
[----:B------:R-:W-:Y:S02]  /*1b60*/  SHF.L.W.U32.HI R24, R27, 0x1e, R27 ;  /* 0x0000001e1b187819 */ /* 0x000fe40000010e1b */
[----:B------:R-:W-:Y:S02]  /*1b70*/  IADD3 R26, PT, PT, R29, -0x70e44324, R18 ;  /* 0x8f1bbcdc1d1a7810 */ /* 0x000fe40007ffe012 */
[----:B------:R-:W-:Y:S02]  /*1b80*/  LOP3.LUT R9, R20, R9, RZ, 0x3c, !PT ;  /* 0x0000000914097212 */ /* 0x000fe400078e3cff */
[----:B------:R-:W-:Y:S02]  /*1b90*/  SHF.L.W.U32.HI R20, R11, 0x1, R11 ;  /* 0x000000010b147819 */ /* 0x000fe40000010e0b */
[--C-:B------:R-:W-:Y:S02]  /*1ba0*/  LOP3.LUT R11, R24, R25, R26.reuse, 0xe8, !PT ;  /* 0x00000019180b7212 */ /* 0x100fe400078ee81a */
[----:B------:R-:W-:-:S02]  /*1bb0*/  LEA.HI R27, R26, R13, R26, 0x5 ;  /* 0x0000000d1a1b7211 */ /* 0x000fc400078f281a */
[----:B------:R-:W-:Y:S01]  /*1bc0*/  SHF.L.W.U32.HI R13, R26, 0x1e, R26 ;  /* 0x0000001e1a0d7819 */ /* 0x000fe20000010e1a */
[----:B------:R-:W-:Y:S01]  /*1bd0*/  IMAD.IADD R22, R22, 0x1, R11 ;  /* 0x0000000116167824 */ /* 0x000fe200078e020b */
        /* <DEDUP_REMOVED lines=8> */
[----:B------:R-:W-:Y:S02]  /*1c60*/  LOP3.LUT R27, R8, R23, R20, 0x96, !PT ;  /* 0x00000017081b7212 */ /* 0x000fe400078e9614 */
[----:B------:R-:W-:Y:S02]  /*1c70*/  IADD3 R22, PT, PT, R22, -0x70e44324, R9 ;  /* 0x8f1bbcdc16167810 */ /* 0x000fe40007ffe009 */
[----:B------:R-:W-:Y:S02]  /*1c80*/  LOP3.LUT R6, R27, R6, RZ, 0x3c, !PT ;  /* 0x000000061b067212 */ /* 0x000fe400078e3cff */
[----:B------:R-:W-:-:S02]  /*1c90*/  LOP3.LUT R27, R0, R13, R22, 0xe8, !PT ;  /* 0x0000000d001b7212 */ /* 0x000fc400078ee816 */
[----:B------:R-:W-:Y:S02]  /*1ca0*/  SHF.L.W.U32.HI R11, R11, 0x1, R11 ;  /* 0x000000010b0b7819 */ /* 0x000fe40000010e0b */
[--C-:B------:R-:W-:Y:S01]  /*1cb0*/  LEA.HI R28, R22, R25, R22.reuse, 0x5 ;  /* 0x00000019161c7211 */ /* 0x100fe200078f2816 */
[----:B------:R-:W-:Y:S01]  /*1cc0*/  IMAD.IADD R26, R24, 0x1, R27 ;  /* 0x00000001181a7824 */ /* 0x000fe200078e021b */
        /* <DEDUP_REMOVED lines=11> */
[----:B------:R-:W-:Y:S02]  /*1d80*/  LOP3.LUT R29, R27, R6, R25, 0x96, !PT ;  /* 0x000000061b1d7212 */ /* 0x000fe400078e9619 */
[----:B------:R-:W-:Y:S02]  /*1d90*/  LOP3.LUT R8, R13, R8, RZ, 0x3c, !PT ;  /* 0x000000080d087212 */ /* 0x000fe400078e3cff */
[----:B------:R-:W-:Y:S02]  /*1da0*/  SHF.L.W.U32.HI R13, R24, 0x1, R24 ;  /* 0x00000001180d7819 */ /* 0x000fe40000010e18 */
[----:B------:R-:W-:Y:S01]  /*1db0*/  LEA.HI R24, R27, R22, R27, 0x5 ;  /* 0x000000161b187211 */ /* 0x000fe200078f281b */
[----:B------:R-:W-:Y:S01]  /*1dc0*/  IMAD.IADD R22, R0, 0x1, R29 ;  /* 0x0000000100167824 */ /* 0x000fe200078e021d */
[----:B------:R-:W-:Y:S02]  /*1dd0*/  LOP3.LUT R0, R17, R10, R7, 0x96, !PT ;  /* 0x0000000a11007212 */ /* 0x000fe400078e9607 */
[----:B------:R-:W-:-:S02]  /*1de0*/  SHF.L.W.U32.HI R27, R27, 0x1e, R27 ;  /* 0x0000001e1b1b7819 */ /* 0x000fc40000010e1b */
[--C-:B------:R-:W-:Y:S02]  /*1df0*/  IADD3 R29, PT, PT, R24, -0x359d3e2a, R13.reuse ;  /* 0xca62c1d6181d7810 */ /* 0x100fe40007ffe00d */
[----:B------:R-:W-:Y:S02]  /*1e00*/  LOP3.LUT R0, R0, R16, RZ, 0x3c, !PT ;  /* 0x0000001000007212 */ /* 0x000fe400078e3cff */
[----:B------:R-:W-:Y:S02]  /*1e10*/  LOP3.LUT R16, R29, R27, R6, 0x96, !PT ;  /* 0x0000001b1d107212 */ /* 0x000fe400078e9606 */
[----:B------:R-:W-:Y:S02]  /*1e20*/  LOP3.LUT R24, R19, R18, R13, 0x96, !PT ;  /* 0x0000001213187212 */ /* 0x000fe400078e960d */
[----:B------:R-:W-:Y:S01]  /*1e30*/  SHF.L.W.U32.HI R0, R0, 0x1, R0 ;  /* 0x0000000100007819 */ /* 0x000fe20000010e00 */
[----:B------:R-:W-:Y:S01]  /*1e40*/  IMAD.IADD R16, R25, 0x1, R16 ;  /* 0x0000000119107824 */ /* 0x000fe200078e0210 */
[----:B------:R-:W-:-:S02]  /*1e50*/  SHF.L.W.U32.HI R25, R8, 0x1, R8 ;  /* 0x0000000108197819 */ /* 0x000fc40000010e08 */
[C-C-:B------:R-:W-:Y:S02]  /*1e60*/  LEA.HI R8, R29.reuse, R22, R29.reuse, 0x5 ;  /* 0x000000161d087211 */ /* 0x140fe400078f281d */
[----:B------:R-:W-:Y:S02]  /*1e70*/  SHF.L.W.U32.HI R22, R29, 0x1e, R29 ;  /* 0x0000001e1d167819 */ /* 0x000fe40000010e1d */
[----:B------:R-:W-:Y:S02]  /*1e80*/  IADD3 R29, PT, PT, R8, -0x359d3e2a, R25 ;  /* 0xca62c1d6081d7810 */ /* 0x000fe40007ffe019 */
[----:B------:R-:W-:Y:S02]  /*1e90*/  LOP3.LUT R15, R24, R15, RZ, 0x3c, !PT ;  /* 0x0000000f180f7212 */ /* 0x000fe400078e3cff */
[C---:B------:R-:W-:Y:S02]  /*1ea0*/  LEA.HI R16, R29.reuse, R16, R29, 0x5 ;  /* 0x000000101d107211 */ /* 0x040fe400078f281d */
[----:B------:R-:W-:-:S02]  /*1eb0*/  LOP3.LUT R8, R29, R22, R27, 0x96, !PT ;  /* 0x000000161d087212 */ /* 0x000fc400078e961b */
[----:B------:R-:W-:Y:S02]  /*1ec0*/  SHF.L.W.U32.HI R29, R29, 0x1e, R29 ;  /* 0x0000001e1d1d7819 */ /* 0x000fe40000010e1d */
[----:B------:R-:W-:Y:S01]  /*1ed0*/  IADD3 R24, PT, PT, R16, -0x359d3e2a, R0 ;  /* 0xca62c1d610187810 */ /* 0x000fe20007ffe000 */
[----:B------:R-:W-:Y:S01]  /*1ee0*/  IMAD.IADD R8, R6, 0x1, R8 ;  /* 0x0000000106087824 */ /* 0x000fe200078e0208 */
[----:B------:R-:W-:Y:S02]  /*1ef0*/  LOP3.LUT R16, R21, R20, R25, 0x96, !PT ;  /* 0x0000001415107212 */ /* 0x000fe400078e9619 */
[----:B------:R-:W-:Y:S02]  /*1f00*/  LOP3.LUT R6, R24, R29, R22, 0x96, !PT ;  /* 0x0000001d18067212 */ /* 0x000fe400078e9616 */
[----:B------:R-:W-:Y:S02]  /*1f10*/  LOP3.LUT R16, R16, R17, RZ, 0x3c, !PT ;  /* 0x0000001110107212 */ /* 0x000fe400078e3cff */
[----:B------:R-:W-:Y:S01]  /*1f20*/  LOP3.LUT R26, R23, R9, R0, 0x96, !PT ;  /* 0x00000009171a7212 */ /* 0x000fe200078e9600 */
[----:B------:R-:W-:Y:S01]  /*1f30*/  IMAD.IADD R27, R27, 0x1, R6 ;  /* 0x000000011b1b7824 */ /* 0x000fe200078e0206 */
[----:B------:R-:W-:-:S02]  /*1f40*/  SHF.L.W.U32.HI R6, R15, 0x1, R15 ;  /* 0x000000010f067819 */ /* 0x000fc40000010e0f */
[C-C-:B------:R-:W-:Y:S02]  /*1f50*/  LEA.HI R15, R24.reuse, R8, R24.reuse, 0x5 ;  /* 0x00000008180f7211 */ /* 0x140fe400078f2818 */
[----:B------:R-:W-:Y:S02]  /*1f60*/  SHF.L.W.U32.HI R8, R24, 0x1e, R24 ;  /* 0x0000001e18087819 */ /* 0x000fe40000010e18 */
[----:B------:R-:W-:Y:S02]  /*1f70*/  IADD3 R24, PT, PT, R15, -0x359d3e2a, R6 ;  /* 0xca62c1d60f187810 */ /* 0x000fe40007ffe006 */
[----:B------:R-:W-:Y:S02]  /*1f80*/  SHF.L.W.U32.HI R16, R16, 0x1, R16 ;  /* 0x0000000110107819 */ /* 0x000fe40000010e10 */
[C---:B------:R-:W-:Y:S02]  /*1f90*/  LOP3.LUT R15, R24.reuse, R8, R29, 0x96, !PT ;  /* 0x00000008180f7212 */ /* 0x040fe400078e961d */
[----:B------:R-:W-:-:S02]  /*1fa0*/  LEA.HI R17, R24, R27, R24, 0x5 ;  /* 0x0000001b18117211 */ /* 0x000fc400078f2818 */
[----:B------:R-:W-:Y:S01]  /*1fb0*/  LOP3.LUT R19, R26, R19, RZ, 0x3c, !PT ;  /* 0x000000131a137212 */ /* 0x000fe200078e3cff */
[----:B------:R-:W-:Y:S01]  /*1fc0*/  IMAD.IADD R22, R22, 0x1, R15 ;  /* 0x0000000116167824 */ /* 0x000fe200078e020f */
[----:B------:R-:W-:Y:S02]  /*1fd0*/  SHF.L.W.U32.HI R15, R24, 0x1e, R24 ;  /* 0x0000001e180f7819 */ /* 0x000fe40000010e18 */
[----:B------:R-:W-:Y:S02]  /*1fe0*/  LOP3.LUT R24, R14, R11, R6, 0x96, !PT ;  /* 0x0000000b0e187212 */ /* 0x000fe400078e9606 */
[----:B------:R-:W-:Y:S02]  /*1ff0*/  IADD3 R17, PT, PT, R17, -0x359d3e2a, R16 ;  /* 0xca62c1d611117810 */ /* 0x000fe40007ffe010 */
[----:B------:R-:W-:Y:S02]  /*2000*/  LOP3.LUT R21, R24, R21, RZ, 0x3c, !PT ;  /* 0x0000001518157212 */ /* 0x000fe400078e3cff */
[----:B------:R-:W-:-:S02]  /*2010*/  LOP3.LUT R24, R17, R15, R8, 0x96, !PT ;  /* 0x0000000f11187212 */ /* 0x000fc400078e9608 */
[----:B------:R-:W-:Y:S02]  /*2020*/  LOP3.LUT R26, R12, R7, R16, 0x96, !PT ;  /* 0x000000070c1a7212 */ /* 0x000fe400078e9610 */
[----:B------:R-:W-:Y:S01]  /*2030*/  LEA.HI R27, R17, R22, R17, 0x5 ;  /* 0x00000016111b7211 */ /* 0x000fe200078f2811 */
[----:B------:R-:W-:Y:S01]  /*2040*/  IMAD.IADD R29, R29, 0x1, R24 ;  /* 0x000000011d1d7824 */ /* 0x000fe200078e0218 */
[----:B------:R-:W-:Y:S02]  /*2050*/  SHF.L.W.U32.HI R24, R19, 0x1, R19 ;  /* 0x0000000113187819 */ /* 0x000fe40000010e13 */
[----:B------:R-:W-:Y:S02]  /*2060*/  LOP3.LUT R19, R26, R23, RZ, 0x3c, !PT ;  /* 0x000000171a137212 */ /* 0x000fe400078e3cff */
[----:B------:R-:W-:Y:S02]  /*2070*/  SHF.L.W.U32.HI R26, R21, 0x1, R21 ;  /* 0x00000001151a7819 */ /* 0x000fe40000010e15 */
[----:B------:R-:W-:-:S02]  /*2080*/  LOP3.LUT R21, R10, R13, R24, 0x96, !PT ;  /* 0x0000000d0a157212 */ /* 0x000fc400078e9618 */
[----:B------:R-:W-:Y:S02]  /*2090*/  LOP3.LUT R23, R18, R25, R26, 0x96, !PT ;  /* 0x0000001912177212 */ /* 0x000fe400078e961a */
[----:B------:R-:W-:Y:S02]  /*20a0*/  SHF.L.W.U32.HI R19, R19, 0x1, R19 ;  /* 0x0000000113137819 */ /* 0x000fe40000010e13 */
[----:B------:R-:W-:Y:S02]  /*20b0*/  LOP3.LUT R21, R21, R14, RZ, 0x3c, !PT ;  /* 0x0000000e15157212 */ /* 0x000fe400078e3cff */
[----:B------:R-:W-:Y:S02]  /*20c0*/  LOP3.LUT R12, R23, R12, RZ, 0x3c, !PT ;  /* 0x0000000c170c7212 */ /* 0x000fe400078e3cff */
[----:B------:R-:W-:Y:S02]  /*20d0*/  LOP3.LUT R23, R20, R0, R19, 0x96, !PT ;  /* 0x0000000014177212 */ /* 0x000fe400078e9613 */
[----:B------:R-:W-:-:S02]  /*20e0*/  SHF.L.W.U32.HI R21, R21, 0x1, R21 ;  /* 0x0000000115157819 */ /* 0x000fc40000010e15 */
[----:B------:R-:W-:Y:S02]  /*20f0*/  LOP3.LUT R10, R23, R10, RZ, 0x3c, !PT ;  /* 0x0000000a170a7212 */ /* 0x000fe400078e3cff */
[----:B------:R-:W-:Y:S02]  /*2100*/  LOP3.LUT R23, R9, R6, R21, 0x96, !PT ;  /* 0x0000000609177212 */ /* 0x000fe400078e9615 */
[----:B------:R-:W-:Y:S02]  /*2110*/  IADD3 R14, PT, PT, R27, -0x359d3e2a, R24 ;  /* 0xca62c1d61b0e7810 */ /* 0x000fe40007ffe018 */
[----:B------:R-:W-:Y:S02]  /*2120*/  LOP3.LUT R18, R23, R18, RZ, 0x3c, !PT ;  /* 0x0000001217127212 */ /* 0x000fe400078e3cff */
[----:B------:R-:W-:Y:S02]  /*2130*/  SHF.L.W.U32.HI R23, R12, 0x1, R12 ;  /* 0x000000010c177819 */ /* 0x000fe40000010e0c */
[----:B------:R-:W-:-:S02]  /*2140*/  SHF.L.W.U32.HI R12, R17, 0x1e, R17 ;  /* 0x0000001e110c7819 */ /* 0x000fc40000010e11 */
[----:B------:R-:W-:Y:S02]  /*2150*/  LOP3.LUT R17, R11, R16, R23, 0x96, !PT ;  /* 0x000000100b117212 */ /* 0x000fe400078e9617 */
[C---:B------:R-:W-:Y:S02]  /*2160*/  LEA.HI R29, R14.reuse, R29, R14, 0x5 ;  /* 0x0000001d0e1d7211 */ /* 0x040fe400078f280e */
[----:B------:R-:W-:Y:S02]  /*2170*/  LOP3.LUT R20, R17, R20, RZ, 0x3c, !PT ;  /* 0x0000001411147212 */ /* 0x000fe400078e3cff */
[----:B------:R-:W-:Y:S02]  /*2180*/  LOP3.LUT R17, R14, R12, R15, 0x96, !PT ;  /* 0x0000000c0e117212 */ /* 0x000fe400078e960f */
[----:B------:R-:W-:Y:S02]  /*2190*/  IADD3 R29, PT, PT, R29, -0x359d3e2a, R26 ;  /* 0xca62c1d61d1d7810 */ /* 0x000fe40007ffe01a */
[----:B------:R-:W-:Y:S01]  /*21a0*/  SHF.L.W.U32.HI R20, R20, 0x1, R20 ;  /* 0x0000000114147819 */ /* 0x000fe20000010e14 */
[----:B------:R-:W-:Y:S01]  /*21b0*/  IMAD.IADD R8, R8, 0x1, R17 ;  /* 0x0000000108087824 */ /* 0x000fe200078e0211 */
[----:B------:R-:W-:-:S04]  /*21c0*/  SHF.L.W.U32.HI R17, R14, 0x1e, R14 ;  /* 0x0000001e0e117819 */ /* 0x000fc80000010e0e */
[C---:B------:R-:W-:Y:S02]  /*21d0*/  LOP3.LUT R22, R29.reuse, R17, R12, 0x96, !PT ;  /* 0x000000111d167212 */ /* 0x040fe400078e960c */
[C-C-:B------:R-:W-:Y:S02]  /*21e0*/  LEA.HI R14, R29.reuse, R8, R29.reuse, 0x5 ;  /* 0x000000081d0e7211 */ /* 0x140fe400078f281d */
[----:B------:R-:W-:Y:S01]  /*21f0*/  SHF.L.W.U32.HI R8, R29, 0x1e, R29 ;  /* 0x0000001e1d087819 */ /* 0x000fe20000010e1d */
[----:B------:R-:W-:Y:S01]  /*2200*/  IMAD.IADD R15, R15, 0x1, R22 ;  /* 0x000000010f0f7824 */ /* 0x000fe200078e0216 */
[----:B------:R-:W-:-:S04]  /*2210*/  IADD3 R14, PT, PT, R14, -0x359d3e2a, R19 ;  /* 0xca62c1d60e0e7810 */ /* 0x000fc80007ffe013 */
[C---:B------:R-:W-:Y:S02]  /*2220*/  LOP3.LUT R27, R14.reuse, R8, R17, 0x96, !PT ;  /* 0x000000080e1b7212 */ /* 0x040fe400078e9611 */
[----:B------:R-:W-:Y:S02]  /*2230*/  LEA.HI R22, R14, R15, R14, 0x5 ;  /* 0x0000000f0e167211 */ /* 0x000fe400078f280e */
[----:B------:R-:W-:Y:S01]  /*2240*/  SHF.L.W.U32.HI R15, R10, 0x1, R10 ;  /* 0x000000010a0f7819 */ /* 0x000fe20000010e0a */
[----:B------:R-:W-:Y:S01]  /*2250*/  IMAD.IADD R28, R12, 0x1, R27 ;  /* 0x000000010c1c7824 */ /* 0x000fe200078e021b */
[----:B------:R-:W-:Y:S02]  /*2260*/  SHF.L.W.U32.HI R12, R14, 0x1e, R14 ;  /* 0x0000001e0e0c7819 */ /* 0x000fe40000010e0e */
[----:B------:R-:W-:-:S04]  /*2270*/  IADD3 R27, PT, PT, R22, -0x359d3e2a, R21 ;  /* 0xca62c1d6161b7810 */ /* 0x000fc80007ffe015 */
        /* <DEDUP_REMOVED lines=10> */
[----:B------:R-:W-:Y:S02]  /*2320*/  IADD3 R10, PT, PT, R10, -0x359d3e2a, R15 ;  /* 0xca62c1d60a0a7810 */ /* 0x000fe40007ffe00f */
[----:B------:R-:W-:-:S02]  /*2330*/  LOP3.LUT R26, R13, R26, R17, 0x96, !PT ;  /* 0x0000001a0d1a7212 */ /* 0x000fc400078e9611 */
[C---:B------:R-:W-:Y:S02]  /*2340*/  LOP3.LUT R18, R10.reuse, R8, R27, 0x96, !PT ;  /* 0x000000080a127212 */ /* 0x040fe400078e961b */
[C-C-:B------:R-:W-:Y:S02]  /*2350*/  LEA.HI R14, R10.reuse, R29, R10.reuse, 0x5 ;  /* 0x0000001d0a0e7211 */ /* 0x140fe400078f280a */
[----:B------:R-:W-:Y:S01]  /*2360*/  SHF.L.W.U32.HI R29, R10, 0x1e, R10 ;  /* 0x0000001e0a1d7819 */ /* 0x000fe20000010e0a */
[----:B------:R-:W-:Y:S01]  /*2370*/  IMAD.IADD R12, R12, 0x1, R18 ;  /* 0x000000010c0c7824 */ /* 0x000fe200078e0212 */
[----:B------:R-:W-:Y:S02]  /*2380*/  IADD3 R10, PT, PT, R14, -0x359d3e2a, R17 ;  /* 0xca62c1d60e0a7810 */ /* 0x000fe40007ffe011 */
[----:B------:R-:W-:Y:S02]  /*2390*/  LOP3.LUT R14, R7, R24, R15, 0x96, !PT ;  /* 0x00000018070e7212 */ /* 0x000fe400078e960f */
[----:B------:R-:W-:-:S02]  /*23a0*/  LEA.HI R12, R10, R12, R10, 0x5 ;  /* 0x0000000c0a0c7211 */ /* 0x000fc400078f280a */
[----:B------:R-:W-:Y:S02]  /*23b0*/  LOP3.LUT R9, R14, R9, RZ, 0x3c, !PT ;  /* 0x000000090e097212 */ /* 0x000fe400078e3cff */
[C---:B------:R-:W-:Y:S02]  /*23c0*/  LOP3.LUT R14, R10.reuse, R29, R8, 0x96, !PT ;  /* 0x0000001d0a0e7212 */ /* 0x040fe400078e9608 */
[----:B------:R-:W-:Y:S02]  /*23d0*/  SHF.L.W.U32.HI R10, R10, 0x1e, R10 ;  /* 0x0000001e0a0a7819 */ /* 0x000fe40000010e0a */
[----:B------:R-:W-:Y:S01]  /*23e0*/  IADD3 R12, PT, PT, R12, -0x359d3e2a, R20 ;  /* 0xca62c1d60c0c7810 */ /* 0x000fe20007ffe014 */
[----:B------:R-:W-:Y:S01]  /*23f0*/  IMAD.IADD R27, R27, 0x1, R14 ;  /* 0x000000011b1b7824 */ /* 0x000fe200078e020e */
[----:B------:R-:W-:Y:S02]  /*2400*/  SHF.L.W.U32.HI R9, R9, 0x1, R9 ;  /* 0x0000000109097819 */ /* 0x000fe40000010e09 */
[----:B------:R-:W-:-:S02]  /*2410*/  LOP3.LUT R18, R12, R10, R29, 0x96, !PT ;  /* 0x0000000a0c127212 */ /* 0x000fc400078e961d */
[C-C-:B------:R-:W-:Y:S02]  /*2420*/  LEA.HI R14, R12.reuse, R27, R12.reuse, 0x5 ;  /* 0x0000001b0c0e7211 */ /* 0x140fe400078f280c */
[----:B------:R-:W-:Y:S01]  /*2430*/  SHF.L.W.U32.HI R27, R12, 0x1e, R12 ;  /* 0x0000001e0c1b7819 */ /* 0x000fe20000010e0c */
[----:B------:R-:W-:Y:S01]  /*2440*/  IMAD.IADD R18, R8, 0x1, R18 ;  /* 0x0000000108127824 */ /* 0x000fe200078e0212 */
[----:B------:R-:W-:Y:S02]  /*2450*/  IADD3 R8, PT, PT, R14, -0x359d3e2a, R9 ;  /* 0xca62c1d60e087810 */ /* 0x000fe40007ffe009 */
[----:B------:R-:W-:Y:S02]  /*2460*/  LOP3.LUT R11, R26, R11, RZ, 0x3c, !PT ;  /* 0x0000000b1a0b7212 */ /* 0x000fe400078e3cff */
[----:B------:R-:W-:Y:S02]  /*2470*/  LOP3.LUT R12, R8, R27, R10, 0x96, !PT ;  /* 0x0000001b080c7212 */ /* 0x000fe400078e960a */
[----:B------:R-:W-:-:S02]  /*2480*/  LOP3.LUT R20, R25, R19, R20, 0x96, !PT ;  /* 0x0000001319147212 */ /* 0x000fc400078e9614 */
[----:B------:R-:W-:Y:S01]  /*2490*/  SHF.L.W.U32.HI R11, R11, 0x1, R11 ;  /* 0x000000010b0b7819 */ /* 0x000fe20000010e0b */
[----:B------:R-:W-:Y:S01]  /*24a0*/  IMAD.IADD R29, R29, 0x1, R12 ;  /* 0x000000011d1d7824 */ /* 0x000fe200078e020c */
[--C-:B------:R-:W-:Y:S02]  /*24b0*/  LEA.HI R18, R8, R18, R8.reuse, 0x5 ;  /* 0x0000001208127211 */ /* 0x100fe400078f2808 */
[----:B------:R-:W-:Y:S02]  /*24c0*/  LOP3.LUT R7, R20, R7, RZ, 0x3c, !PT ;  /* 0x0000000714077212 */ /* 0x000fe400078e3cff */
[----:B------:R-:W-:Y:S02]  /*24d0*/  IADD3 R18, PT, PT, R18, -0x359d3e2a, R11 ;  /* 0xca62c1d612127810 */ /* 0x000fe40007ffe00b */
[----:B------:R-:W-:Y:S02]  /*24e0*/  SHF.L.W.U32.HI R8, R8, 0x1e, R8 ;  /* 0x0000001e08087819 */ /* 0x000fe40000010e08 */
[----:B------:R-:W-:-:S02]  /*24f0*/  LOP3.LUT R14, R0, R21, R9, 0x96, !PT ;  /* 0x00000015000e7212 */ /* 0x000fc400078e9609 */
[----:B------:R-:W-:Y:S02]  /*2500*/  SHF.L.W.U32.HI R7, R7, 0x1, R7 ;  /* 0x0000000107077819 */ /* 0x000fe40000010e07 */
[C-C-:B------:R-:W-:Y:S02]  /*2510*/  LEA.HI R12, R18.reuse, R29, R18.reuse, 0x5 ;  /* 0x0000001d120c7211 */ /* 0x140fe400078f2812 */
[----:B------:R-:W-:Y:S02]  /*2520*/  LOP3.LUT R19, R18, R8, R27, 0x96, !PT ;  /* 0x0000000812137212 */ /* 0x000fe400078e961b */
[----:B------:R-:W-:Y:S02]  /*2530*/  LOP3.LUT R14, R14, R13, RZ, 0x3c, !PT ;  /* 0x0000000d0e0e7212 */ /* 0x000fe400078e3cff */
[----:B------:R-:W-:Y:S01]  /*2540*/  SHF.L.W.U32.HI R9, R18, 0x1e, R18 ;  /* 0x0000001e12097819 */ /* 0x000fe20000010e12 */
[----:B------:R-:W-:Y:S01]  /*2550*/  IMAD.IADD R19, R10, 0x1, R19 ;  /* 0x000000010a137824 */ /* 0x000fe200078e0213 */
[----:B------:R-:W-:-:S02]  /*2560*/  IADD3 R12, PT, PT, R12, -0x359d3e2a, R7 ;  /* 0xca62c1d60c0c7810 */ /* 0x000fc40007ffe007 */
[----:B------:R-:W-:Y:S02]  /*2570*/  SHF.L.W.U32.HI R10, R14, 0x1, R14 ;  /* 0x000000010e0a7819 */ /* 0x000fe40000010e0e */
[C---:B------:R-:W-:Y:S02]  /*2580*/  LOP3.LUT R14, R12.reuse, R9, R8, 0x96, !PT ;  /* 0x000000090c0e7212 */ /* 0x040fe400078e9608 */
[----:B------:R-:W-:Y:S02]  /*2590*/  LEA.HI R19, R12, R19, R12, 0x5 ;  /* 0x000000130c137211 */ /* 0x000fe400078f280c */
[----:B------:R-:W-:Y:S01]  /*25a0*/  LOP3.LUT R18, R6, R23, R11, 0x96, !PT ;  /* 0x0000001706127212 */ /* 0x000fe200078e960b */
[----:B------:R-:W-:Y:S01]  /*25b0*/  IMAD.IADD R27, R27, 0x1, R14 ;  /* 0x000000011b1b7824 */ /* 0x000fe200078e020e */
[----:B------:R-:W-:Y:S02]  /*25c0*/  IADD3 R14, PT, PT, R19, -0x359d3e2a, R10 ;  /* 0xca62c1d6130e7810 */ /* 0x000fe40007ffe00a */
[----:B------:R-:W-:-:S02]  /*25d0*/  LOP3.LUT R18, R18, R25, RZ, 0x3c, !PT ;  /* 0x0000001912127212 */ /* 0x000fc400078e3cff */
[----:B------:R-:W-:Y:S02]  /*25e0*/  SHF.L.W.U32.HI R12, R12, 0x1e, R12 ;  /* 0x0000001e0c0c7819 */ /* 0x000fe40000010e0c */
[C---:B------:R-:W-:Y:S02]  /*25f0*/  LEA.HI R27, R14.reuse, R27, R14, 0x5 ;  /* 0x0000001b0e1b7211 */ /* 0x040fe400078f280e */
[----:B------:R-:W-:Y:S02]  /*2600*/  LOP3.LUT R11, R14, R12, R9, 0x96, !PT ;  /* 0x0000000c0e0b7212 */ /* 0x000fe400078e9609 */
[----:B------:R-:W-:Y:S02]  /*2610*/  LEA.HI R27, R18, R27, R18, 0x1 ;  /* 0x0000001b121b7211 */ /* 0x000fe400078f0812 */
[----:B------:R-:W-:Y:S01]  /*2620*/  LOP3.LUT R7, R16, R15, R7, 0x96, !PT ;  /* 0x0000000f10077212 */ /* 0x000fe200078e9607 */
[----:B------:R-:W-:Y:S01]  /*2630*/  IMAD.IADD R8, R8, 0x1, R11 ;  /* 0x0000000108087824 */ /* 0x000fe200078e020b */
[----:B------:R-:W-:Y:S01]  /*2640*/  SHF.L.W.U32.HI R14, R14, 0x1e, R14 ;  /* 0x0000001e0e0e7819 */ /* 0x000fe20000010e0e */
[----:B------:R-:W-:Y:S01]  /*2650*/  VIADD R27, R27, 0xca62c1d6 ;  /* 0xca62c1d61b1b7836 */ /* 0x000fe20000000000 */
[----:B------:R-:W-:-:S02]  /*2660*/  LOP3.LUT R7, R7, R0, RZ, 0x3c, !PT ;  /* 0x0000000007077212 */ /* 0x000fc400078e3cff */
[----:B------:R-:W-:Y:S02]  /*2670*/  LOP3.LUT R17, R24, R17, R10, 0x96, !PT ;  /* 0x0000001118117212 */ /* 0x000fe400078e960a */
[C---:B------:R-:W-:Y:S02]  /*2680*/  LEA.HI R8, R27.reuse, R8, R27, 0x5 ;  /* 0x000000081b087211 */ /* 0x040fe400078f281b */
[----:B------:R-:W-:Y:S02]  /*2690*/  LOP3.LUT R14, R27, R14, R12, 0x96, !PT ;  /* 0x0000000e1b0e7212 */ /* 0x000fe400078e960c */
[----:B------:R-:W-:Y:S02]  /*26a0*/  LEA.HI R8, R7, R8, R7, 0x1 ;  /* 0x0000000807087211 */ /* 0x000fe400078f0807 */
[----:B------:R-:W-:Y:S01]  /*26b0*/  LOP3.LUT R17, R17, R6, RZ, 0x3c, !PT ;  /* 0x0000000611117212 */ /* 0x000fe200078e3cff */
[----:B------:R-:W-:Y:S02]  /*26c0*/  IMAD.IADD R9, R9, 0x1, R14 ;  /* 0x0000000109097824 */ /* 0x000fe400078e020e */
[----:B------:R-:W-:-:S04]  /*26d0*/  VIADD R8, R8, 0xca62c1d6 ;  /* 0xca62c1d608087836 */ /* 0x000fc80000000000 */
[C---:B------:R-:W-:Y:S01]  /*26e0*/  IMAD.IADD R5, R8.reuse, 0x1, R5 ;  /* 0x0000000108057824 */ /* 0x040fe200078e0205 */
[----:B------:R-:W-:-:S04]  /*26f0*/  LEA.HI R0, R8, R9, R8, 0x5 ;  /* 0x0000000908007211 */ /* 0x000fc800078f2808 */
[----:B------:R-:W-:Y:S02]  /*2700*/  LEA.HI R0, R17, R0, R17, 0x1 ;  /* 0x0000000011007211 */ /* 0x000fe400078f0811 */
[----:B------:R-:W-:Y:S02]  /*2710*/  ISETP.GE.AND P0, PT, R5, RZ, PT ;  /* 0x000000ff0500720c */ /* 0x000fe40003f06270 */
[----:B------:R-:W-:-:S04]  /*2720*/  IADD3 R5, PT, PT, -R0, 0x359d3e2a, RZ ;  /* 0x359d3e2a00057810 */ /* 0x000fc80007ffe1ff */
[----:B------:R-:W-:-:S13]  /*2730*/  ISETP.NE.OR P0, PT, R5, R4, !P0 ;  /* 0x000000040500720c */ /* 0x000fda0004705670 */
[----:B------:R-:W-:Y:S05]  /*2740*/  @P0 EXIT ;  /* 0x000000000000094d */ /* 0x000fea0003800000 */
[----:B------:R-:W0:Y:S01]  /*2750*/  LDC.64 R4, c[0x0][0x380] ;  /* 0x0000e000ff047b82 */ /* 0x000e220000000a00 */
[----:B------:R-:W0:Y:S02]  /*2760*/  LDCU.64 UR4, c[0x0][0x358] ;  /* 0x00006b00ff0477ac */ /* 0x000e240008000a00 */
[----:B0-----:R-:W-:Y:S01]  /*2770*/  STG.E.64 desc[UR4][R4.64], R2 ;  /* 0x0000000204007986 */ /* 0x001fe2000c101b04 */
[----:B------:R-:W-:Y:S05]  /*2780*/  EXIT ;  /* 0x000000000000794d */ /* 0x000fea0003800000 */
.L_x_0:
[----:B------:R-:W-:-:S00]  /*2790*/  BRA `(.L_x_0) ;  /* 0xfffffffc00fc7947 */ /* 0x000fc0000383ffff */
[----:B------:R-:W-:-:S00]  /*27a0*/  NOP ;  /* 0x0000000000007918 */ /* 0x000fc00000000000 */
        /* <DEDUP_REMOVED lines=13> */
.L_x_1:


//--------------------- .nv.shared.reserved.0     --------------------------
	.section	.nv.shared.reserved.0,"aw",@nobits
	.weak		__nv_reservedSMEM_offset_0_alias
	.size		__nv_reservedSMEM_offset_0_alias, 0, 64
	.other		__nv_reservedSMEM_offset_0_alias,@"STO_CUDA_RESERVED_SHARED STV_DEFAULT"
__nv_reservedSMEM_offset_0_alias:
	.zero		0
	.zero		64


//--------------------- .nv.constant0._Z11sha1_kernelPyyjjjjj --------------------------
	.section	.nv.constant0._Z11sha1_kernelPyyjjjjj,"a",@progbits
	.sectionflags	@""
	.align	4
.nv.constant0._Z11sha1_kernelPyyjjjjj:
	.zero		932


//--------------------- SYMBOLS --------------------------

	.type		.nv.reservedSmem.offset0,@object
	.size		.nv.reservedSmem.offset0,0x4
